//
// Generated by NVIDIA NVVM Compiler
//
// Compiler Build ID: CL-36424714
// Cuda compilation tools, release 13.0, V13.0.88
// Based on NVVM 20.0.0
//

.version 9.0
.target sm_100
.address_size 64

	// .globl	_Z18matrix_mult_sharedPPiiiS0_iiS0_ii
// _ZZ18matrix_mult_sharedPPiiiS0_iiS0_iiE3Mds has been demoted
// _ZZ18matrix_mult_sharedPPiiiS0_iiS0_iiE3Nds has been demoted
// _ZZ27matrix_mult_shared_mejoradoPPiiiS0_iiS0_iiE3Mds has been demoted
// _ZZ27matrix_mult_shared_mejoradoPPiiiS0_iiS0_iiE3Nds has been demoted

.visible .entry _Z18matrix_mult_sharedPPiiiS0_iiS0_ii(
	.param .u64 .ptr .align 1 _Z18matrix_mult_sharedPPiiiS0_iiS0_ii_param_0,
	.param .u32 _Z18matrix_mult_sharedPPiiiS0_iiS0_ii_param_1,
	.param .u32 _Z18matrix_mult_sharedPPiiiS0_iiS0_ii_param_2,
	.param .u64 .ptr .align 1 _Z18matrix_mult_sharedPPiiiS0_iiS0_ii_param_3,
	.param .u32 _Z18matrix_mult_sharedPPiiiS0_iiS0_ii_param_4,
	.param .u32 _Z18matrix_mult_sharedPPiiiS0_iiS0_ii_param_5,
	.param .u64 .ptr .align 1 _Z18matrix_mult_sharedPPiiiS0_iiS0_ii_param_6,
	.param .u32 _Z18matrix_mult_sharedPPiiiS0_iiS0_ii_param_7,
	.param .u32 _Z18matrix_mult_sharedPPiiiS0_iiS0_ii_param_8
)
{
	.reg .pred 	%p<12>;
	.reg .b32 	%r<148>;
	.reg .b64 	%rd<31>;
	// demoted variable
	.shared .align 4 .b8 _ZZ18matrix_mult_sharedPPiiiS0_iiS0_iiE3Mds[4096];
	// demoted variable
	.shared .align 4 .b8 _ZZ18matrix_mult_sharedPPiiiS0_iiS0_iiE3Nds[4096];
	ld.param.u64 	%rd8, [_Z18matrix_mult_sharedPPiiiS0_iiS0_ii_param_0];
	ld.param.u32 	%r23, [_Z18matrix_mult_sharedPPiiiS0_iiS0_ii_param_1];
	ld.param.u32 	%r24, [_Z18matrix_mult_sharedPPiiiS0_iiS0_ii_param_2];
	ld.param.u64 	%rd9, [_Z18matrix_mult_sharedPPiiiS0_iiS0_ii_param_3];
	ld.param.u32 	%r25, [_Z18matrix_mult_sharedPPiiiS0_iiS0_ii_param_4];
	ld.param.u32 	%r26, [_Z18matrix_mult_sharedPPiiiS0_iiS0_ii_param_5];
	ld.param.u64 	%rd10, [_Z18matrix_mult_sharedPPiiiS0_iiS0_ii_param_6];
	ld.param.u32 	%r27, [_Z18matrix_mult_sharedPPiiiS0_iiS0_ii_param_7];
	ld.param.u32 	%r28, [_Z18matrix_mult_sharedPPiiiS0_iiS0_ii_param_8];
	mov.u32 	%r30, %ctaid.x;
	mov.u32 	%r31, %ctaid.y;
	mov.u32 	%r141, %tid.x;
	mov.u32 	%r142, %tid.y;
	shl.b32 	%r32, %r31, 5;
	add.s32 	%r3, %r32, %r142;
	shl.b32 	%r33, %r30, 5;
	add.s32 	%r4, %r33, %r141;
	setp.lt.s32 	%p1, %r24, 1;
	mov.b32 	%r147, 0;
	@%p1 bra 	$L__BB0_7;
	add.s32 	%r35, %r24, 31;
	shr.u32 	%r36, %r35, 5;
	cvta.to.global.u64 	%rd11, %rd8;
	shl.b32 	%r37, %r142, 7;
	mov.u32 	%r38, _ZZ18matrix_mult_sharedPPiiiS0_iiS0_iiE3Mds;
	add.s32 	%r5, %r38, %r37;
	shl.b32 	%r39, %r141, 2;
	add.s32 	%r6, %r5, %r39;
	mul.wide.u32 	%rd12, %r3, 8;
	add.s64 	%rd1, %rd11, %rd12;
	mov.u32 	%r40, _ZZ18matrix_mult_sharedPPiiiS0_iiS0_iiE3Nds;
	add.s32 	%r8, %r40, %r39;
	add.s32 	%r7, %r8, %r37;
	neg.s32 	%r143, %r36;
	mul.wide.u32 	%rd13, %r142, 8;
	cvta.to.global.u64 	%rd14, %rd9;
	add.s64 	%rd30, %rd14, %rd13;
	mul.wide.u32 	%rd29, %r141, 4;
	mov.b32 	%r147, 0;
	mul.wide.u32 	%rd20, %r4, 4;
$L__BB0_2:
	setp.ge.s32 	%p2, %r3, %r23;
	setp.ge.s32 	%p3, %r141, %r24;
	mov.b32 	%r145, 0;
	or.pred  	%p4, %p3, %p2;
	@%p4 bra 	$L__BB0_4;
	ld.global.u64 	%rd15, [%rd1];
	cvta.to.global.u64 	%rd16, %rd15;
	add.s64 	%rd17, %rd16, %rd29;
	ld.global.u32 	%r145, [%rd17];
$L__BB0_4:
	setp.ge.s32 	%p5, %r4, %r26;
	st.shared.u32 	[%r6], %r145;
	setp.ge.s32 	%p6, %r142, %r25;
	mov.b32 	%r146, 0;
	or.pred  	%p7, %p6, %p5;
	@%p7 bra 	$L__BB0_6;
	ld.global.u64 	%rd18, [%rd30];
	cvta.to.global.u64 	%rd19, %rd18;
	add.s64 	%rd21, %rd19, %rd20;
	ld.global.u32 	%r146, [%rd21];
$L__BB0_6:
	st.shared.u32 	[%r7], %r146;
	bar.sync 	0;
	ld.shared.u32 	%r45, [%r5];
	ld.shared.u32 	%r46, [%r8];
	mad.lo.s32 	%r47, %r46, %r45, %r147;
	ld.shared.u32 	%r48, [%r5+4];
	ld.shared.u32 	%r49, [%r8+128];
	mad.lo.s32 	%r50, %r49, %r48, %r47;
	ld.shared.u32 	%r51, [%r5+8];
	ld.shared.u32 	%r52, [%r8+256];
	mad.lo.s32 	%r53, %r52, %r51, %r50;
	ld.shared.u32 	%r54, [%r5+12];
	ld.shared.u32 	%r55, [%r8+384];
	mad.lo.s32 	%r56, %r55, %r54, %r53;
	ld.shared.u32 	%r57, [%r5+16];
	ld.shared.u32 	%r58, [%r8+512];
	mad.lo.s32 	%r59, %r58, %r57, %r56;
	ld.shared.u32 	%r60, [%r5+20];
	ld.shared.u32 	%r61, [%r8+640];
	mad.lo.s32 	%r62, %r61, %r60, %r59;
	ld.shared.u32 	%r63, [%r5+24];
	ld.shared.u32 	%r64, [%r8+768];
	mad.lo.s32 	%r65, %r64, %r63, %r62;
	ld.shared.u32 	%r66, [%r5+28];
	ld.shared.u32 	%r67, [%r8+896];
	mad.lo.s32 	%r68, %r67, %r66, %r65;
	ld.shared.u32 	%r69, [%r5+32];
	ld.shared.u32 	%r70, [%r8+1024];
	mad.lo.s32 	%r71, %r70, %r69, %r68;
	ld.shared.u32 	%r72, [%r5+36];
	ld.shared.u32 	%r73, [%r8+1152];
	mad.lo.s32 	%r74, %r73, %r72, %r71;
	ld.shared.u32 	%r75, [%r5+40];
	ld.shared.u32 	%r76, [%r8+1280];
	mad.lo.s32 	%r77, %r76, %r75, %r74;
	ld.shared.u32 	%r78, [%r5+44];
	ld.shared.u32 	%r79, [%r8+1408];
	mad.lo.s32 	%r80, %r79, %r78, %r77;
	ld.shared.u32 	%r81, [%r5+48];
	ld.shared.u32 	%r82, [%r8+1536];
	mad.lo.s32 	%r83, %r82, %r81, %r80;
	ld.shared.u32 	%r84, [%r5+52];
	ld.shared.u32 	%r85, [%r8+1664];
	mad.lo.s32 	%r86, %r85, %r84, %r83;
	ld.shared.u32 	%r87, [%r5+56];
	ld.shared.u32 	%r88, [%r8+1792];
	mad.lo.s32 	%r89, %r88, %r87, %r86;
	ld.shared.u32 	%r90, [%r5+60];
	ld.shared.u32 	%r91, [%r8+1920];
	mad.lo.s32 	%r92, %r91, %r90, %r89;
	ld.shared.u32 	%r93, [%r5+64];
	ld.shared.u32 	%r94, [%r8+2048];
	mad.lo.s32 	%r95, %r94, %r93, %r92;
	ld.shared.u32 	%r96, [%r5+68];
	ld.shared.u32 	%r97, [%r8+2176];
	mad.lo.s32 	%r98, %r97, %r96, %r95;
	ld.shared.u32 	%r99, [%r5+72];
	ld.shared.u32 	%r100, [%r8+2304];
	mad.lo.s32 	%r101, %r100, %r99, %r98;
	ld.shared.u32 	%r102, [%r5+76];
	ld.shared.u32 	%r103, [%r8+2432];
	mad.lo.s32 	%r104, %r103, %r102, %r101;
	ld.shared.u32 	%r105, [%r5+80];
	ld.shared.u32 	%r106, [%r8+2560];
	mad.lo.s32 	%r107, %r106, %r105, %r104;
	ld.shared.u32 	%r108, [%r5+84];
	ld.shared.u32 	%r109, [%r8+2688];
	mad.lo.s32 	%r110, %r109, %r108, %r107;
	ld.shared.u32 	%r111, [%r5+88];
	ld.shared.u32 	%r112, [%r8+2816];
	mad.lo.s32 	%r113, %r112, %r111, %r110;
	ld.shared.u32 	%r114, [%r5+92];
	ld.shared.u32 	%r115, [%r8+2944];
	mad.lo.s32 	%r116, %r115, %r114, %r113;
	ld.shared.u32 	%r117, [%r5+96];
	ld.shared.u32 	%r118, [%r8+3072];
	mad.lo.s32 	%r119, %r118, %r117, %r116;
	ld.shared.u32 	%r120, [%r5+100];
	ld.shared.u32 	%r121, [%r8+3200];
	mad.lo.s32 	%r122, %r121, %r120, %r119;
	ld.shared.u32 	%r123, [%r5+104];
	ld.shared.u32 	%r124, [%r8+3328];
	mad.lo.s32 	%r125, %r124, %r123, %r122;
	ld.shared.u32 	%r126, [%r5+108];
	ld.shared.u32 	%r127, [%r8+3456];
	mad.lo.s32 	%r128, %r127, %r126, %r125;
	ld.shared.u32 	%r129, [%r5+112];
	ld.shared.u32 	%r130, [%r8+3584];
	mad.lo.s32 	%r131, %r130, %r129, %r128;
	ld.shared.u32 	%r132, [%r5+116];
	ld.shared.u32 	%r133, [%r8+3712];
	mad.lo.s32 	%r134, %r133, %r132, %r131;
	ld.shared.u32 	%r135, [%r5+120];
	ld.shared.u32 	%r136, [%r8+3840];
	mad.lo.s32 	%r137, %r136, %r135, %r134;
	ld.shared.u32 	%r138, [%r5+124];
	ld.shared.u32 	%r139, [%r8+3968];
	mad.lo.s32 	%r147, %r139, %r138, %r137;
	bar.sync 	0;
	add.s32 	%r143, %r143, 1;
	setp.ne.s32 	%p8, %r143, 0;
	add.s64 	%rd30, %rd30, 256;
	add.s32 	%r142, %r142, 32;
	add.s64 	%rd29, %rd29, 128;
	add.s32 	%r141, %r141, 32;
	@%p8 bra 	$L__BB0_2;
$L__BB0_7:
	setp.ge.s32 	%p9, %r3, %r27;
	setp.ge.s32 	%p10, %r4, %r28;
	or.pred  	%p11, %p9, %p10;
	@%p11 bra 	$L__BB0_9;
	cvta.to.global.u64 	%rd22, %rd10;
	mul.wide.u32 	%rd23, %r3, 8;
	add.s64 	%rd24, %rd22, %rd23;
	ld.global.u64 	%rd25, [%rd24];
	cvta.to.global.u64 	%rd26, %rd25;
	mul.wide.u32 	%rd27, %r4, 4;
	add.s64 	%rd28, %rd26, %rd27;
	st.global.u32 	[%rd28], %r147;
$L__BB0_9:
	ret;

}
	// .globl	_Z27matrix_mult_shared_mejoradoPPiiiS0_iiS0_ii
.visible .entry _Z27matrix_mult_shared_mejoradoPPiiiS0_iiS0_ii(
	.param .u64 .ptr .align 1 _Z27matrix_mult_shared_mejoradoPPiiiS0_iiS0_ii_param_0,
	.param .u32 _Z27matrix_mult_shared_mejoradoPPiiiS0_iiS0_ii_param_1,
	.param .u32 _Z27matrix_mult_shared_mejoradoPPiiiS0_iiS0_ii_param_2,
	.param .u64 .ptr .align 1 _Z27matrix_mult_shared_mejoradoPPiiiS0_iiS0_ii_param_3,
	.param .u32 _Z27matrix_mult_shared_mejoradoPPiiiS0_iiS0_ii_param_4,
	.param .u32 _Z27matrix_mult_shared_mejoradoPPiiiS0_iiS0_ii_param_5,
	.param .u64 .ptr .align 1 _Z27matrix_mult_shared_mejoradoPPiiiS0_iiS0_ii_param_6,
	.param .u32 _Z27matrix_mult_shared_mejoradoPPiiiS0_iiS0_ii_param_7,
	.param .u32 _Z27matrix_mult_shared_mejoradoPPiiiS0_iiS0_ii_param_8
)
{
	.reg .pred 	%p<9>;
	.reg .b32 	%r<251>;
	.reg .b64 	%rd<54>;
	// demoted variable
	.shared .align 4 .b8 _ZZ27matrix_mult_shared_mejoradoPPiiiS0_iiS0_iiE3Mds[4096];
	// demoted variable
	.shared .align 4 .b8 _ZZ27matrix_mult_shared_mejoradoPPiiiS0_iiS0_iiE3Nds[4096];
	ld.param.u64 	%rd8, [_Z27matrix_mult_shared_mejoradoPPiiiS0_iiS0_ii_param_0];
	ld.param.u32 	%r17, [_Z27matrix_mult_shared_mejoradoPPiiiS0_iiS0_ii_param_2];
	ld.param.u64 	%rd10, [_Z27matrix_mult_shared_mejoradoPPiiiS0_iiS0_ii_param_3];
	cvta.to.global.u64 	%rd11, %rd10;
	cvta.to.global.u64 	%rd12, %rd8;
	mov.u32 	%r21, %ctaid.x;
	mov.u32 	%r22, %ctaid.y;
	mov.u32 	%r1, %tid.x;
	mov.u32 	%r23, %tid.y;
	shl.b32 	%r24, %r22, 5;
	add.s32 	%r2, %r24, %r23;
	shl.b32 	%r25, %r21, 6;
	add.s32 	%r3, %r25, %r1;
	add.s32 	%r4, %r3, 32;
	mul.wide.u32 	%rd13, %r2, 8;
	add.s64 	%rd14, %rd12, %rd13;
	ld.global.u64 	%rd15, [%rd14];
	cvta.to.global.u64 	%rd16, %rd15;
	mul.wide.u32 	%rd52, %r1, 4;
	add.s64 	%rd18, %rd16, %rd52;
	ld.global.u32 	%r26, [%rd18];
	mul.wide.u32 	%rd19, %r23, 8;
	add.s64 	%rd53, %rd11, %rd19;
	ld.global.u64 	%rd20, [%rd53];
	cvta.to.global.u64 	%rd21, %rd20;
	mul.wide.u32 	%rd22, %r3, 4;
	add.s64 	%rd23, %rd21, %rd22;
	ld.global.u32 	%r27, [%rd23];
	mul.wide.s32 	%rd24, %r4, 4;
	add.s64 	%rd25, %rd21, %rd24;
	ld.global.u32 	%r246, [%rd25];
	shl.b32 	%r28, %r23, 7;
	mov.u32 	%r29, _ZZ27matrix_mult_shared_mejoradoPPiiiS0_iiS0_iiE3Mds;
	add.s32 	%r30, %r29, %r28;
	shl.b32 	%r31, %r1, 2;
	add.s32 	%r32, %r30, %r31;
	st.shared.u32 	[%r32], %r26;
	mov.u32 	%r33, _ZZ27matrix_mult_shared_mejoradoPPiiiS0_iiS0_iiE3Nds;
	add.s32 	%r34, %r33, %r28;
	add.s32 	%r35, %r34, %r31;
	st.shared.u32 	[%r35], %r27;
	bar.sync 	0;
	setp.lt.s32 	%p1, %r17, 1;
	mov.b32 	%r249, 0;
	mov.u32 	%r250, %r249;
	@%p1 bra 	$L__BB1_3;
	add.s32 	%r37, %r17, 31;
	shr.u32 	%r38, %r37, 5;
	neg.s32 	%r245, %r38;
	mov.b32 	%r250, 0;
	mov.u32 	%r249, %r250;
$L__BB1_2:
	ld.param.u64 	%rd50, [_Z27matrix_mult_shared_mejoradoPPiiiS0_iiS0_ii_param_0];
	cvta.to.global.u64 	%rd26, %rd50;
	add.s64 	%rd28, %rd26, %rd13;
	ld.global.u64 	%rd29, [%rd28];
	cvta.to.global.u64 	%rd30, %rd29;
	add.s64 	%rd31, %rd30, %rd52;
	ld.global.u32 	%r39, [%rd31];
	ld.global.u64 	%rd32, [%rd53];
	cvta.to.global.u64 	%rd33, %rd32;
	add.s64 	%rd35, %rd33, %rd22;
	ld.global.u32 	%r40, [%rd35];
	ld.shared.u32 	%r45, [%r30];
	add.s32 	%r49, %r33, %r31;
	ld.shared.u32 	%r50, [%r49];
	mad.lo.s32 	%r51, %r50, %r45, %r249;
	ld.shared.u32 	%r52, [%r30+4];
	ld.shared.u32 	%r53, [%r49+128];
	mad.lo.s32 	%r54, %r53, %r52, %r51;
	ld.shared.u32 	%r55, [%r30+8];
	ld.shared.u32 	%r56, [%r49+256];
	mad.lo.s32 	%r57, %r56, %r55, %r54;
	ld.shared.u32 	%r58, [%r30+12];
	ld.shared.u32 	%r59, [%r49+384];
	mad.lo.s32 	%r60, %r59, %r58, %r57;
	ld.shared.u32 	%r61, [%r30+16];
	ld.shared.u32 	%r62, [%r49+512];
	mad.lo.s32 	%r63, %r62, %r61, %r60;
	ld.shared.u32 	%r64, [%r30+20];
	ld.shared.u32 	%r65, [%r49+640];
	mad.lo.s32 	%r66, %r65, %r64, %r63;
	ld.shared.u32 	%r67, [%r30+24];
	ld.shared.u32 	%r68, [%r49+768];
	mad.lo.s32 	%r69, %r68, %r67, %r66;
	ld.shared.u32 	%r70, [%r30+28];
	ld.shared.u32 	%r71, [%r49+896];
	mad.lo.s32 	%r72, %r71, %r70, %r69;
	ld.shared.u32 	%r73, [%r30+32];
	ld.shared.u32 	%r74, [%r49+1024];
	mad.lo.s32 	%r75, %r74, %r73, %r72;
	ld.shared.u32 	%r76, [%r30+36];
	ld.shared.u32 	%r77, [%r49+1152];
	mad.lo.s32 	%r78, %r77, %r76, %r75;
	ld.shared.u32 	%r79, [%r30+40];
	ld.shared.u32 	%r80, [%r49+1280];
	mad.lo.s32 	%r81, %r80, %r79, %r78;
	ld.shared.u32 	%r82, [%r30+44];
	ld.shared.u32 	%r83, [%r49+1408];
	mad.lo.s32 	%r84, %r83, %r82, %r81;
	ld.shared.u32 	%r85, [%r30+48];
	ld.shared.u32 	%r86, [%r49+1536];
	mad.lo.s32 	%r87, %r86, %r85, %r84;
	ld.shared.u32 	%r88, [%r30+52];
	ld.shared.u32 	%r89, [%r49+1664];
	mad.lo.s32 	%r90, %r89, %r88, %r87;
	ld.shared.u32 	%r91, [%r30+56];
	ld.shared.u32 	%r92, [%r49+1792];
	mad.lo.s32 	%r93, %r92, %r91, %r90;
	ld.shared.u32 	%r94, [%r30+60];
	ld.shared.u32 	%r95, [%r49+1920];
	mad.lo.s32 	%r96, %r95, %r94, %r93;
	ld.shared.u32 	%r97, [%r30+64];
	ld.shared.u32 	%r98, [%r49+2048];
	mad.lo.s32 	%r99, %r98, %r97, %r96;
	ld.shared.u32 	%r100, [%r30+68];
	ld.shared.u32 	%r101, [%r49+2176];
	mad.lo.s32 	%r102, %r101, %r100, %r99;
	ld.shared.u32 	%r103, [%r30+72];
	ld.shared.u32 	%r104, [%r49+2304];
	mad.lo.s32 	%r105, %r104, %r103, %r102;
	ld.shared.u32 	%r106, [%r30+76];
	ld.shared.u32 	%r107, [%r49+2432];
	mad.lo.s32 	%r108, %r107, %r106, %r105;
	ld.shared.u32 	%r109, [%r30+80];
	ld.shared.u32 	%r110, [%r49+2560];
	mad.lo.s32 	%r111, %r110, %r109, %r108;
	ld.shared.u32 	%r112, [%r30+84];
	ld.shared.u32 	%r113, [%r49+2688];
	mad.lo.s32 	%r114, %r113, %r112, %r111;
	ld.shared.u32 	%r115, [%r30+88];
	ld.shared.u32 	%r116, [%r49+2816];
	mad.lo.s32 	%r117, %r116, %r115, %r114;
	ld.shared.u32 	%r118, [%r30+92];
	ld.shared.u32 	%r119, [%r49+2944];
	mad.lo.s32 	%r120, %r119, %r118, %r117;
	ld.shared.u32 	%r121, [%r30+96];
	ld.shared.u32 	%r122, [%r49+3072];
	mad.lo.s32 	%r123, %r122, %r121, %r120;
	ld.shared.u32 	%r124, [%r30+100];
	ld.shared.u32 	%r125, [%r49+3200];
	mad.lo.s32 	%r126, %r125, %r124, %r123;
	ld.shared.u32 	%r127, [%r30+104];
	ld.shared.u32 	%r128, [%r49+3328];
	mad.lo.s32 	%r129, %r128, %r127, %r126;
	ld.shared.u32 	%r130, [%r30+108];
	ld.shared.u32 	%r131, [%r49+3456];
	mad.lo.s32 	%r132, %r131, %r130, %r129;
	ld.shared.u32 	%r133, [%r30+112];
	ld.shared.u32 	%r134, [%r49+3584];
	mad.lo.s32 	%r135, %r134, %r133, %r132;
	ld.shared.u32 	%r136, [%r30+116];
	ld.shared.u32 	%r137, [%r49+3712];
	mad.lo.s32 	%r138, %r137, %r136, %r135;
	ld.shared.u32 	%r139, [%r30+120];
	ld.shared.u32 	%r140, [%r49+3840];
	mad.lo.s32 	%r141, %r140, %r139, %r138;
	ld.shared.u32 	%r142, [%r30+124];
	ld.shared.u32 	%r143, [%r49+3968];
	mad.lo.s32 	%r249, %r143, %r142, %r141;
	bar.sync 	0;
	add.s32 	%r144, %r49, %r28;
	st.shared.u32 	[%r144], %r246;
	bar.sync 	0;
	ld.global.u64 	%rd36, [%rd53];
	cvta.to.global.u64 	%rd37, %rd36;
	add.s64 	%rd39, %rd37, %rd24;
	ld.global.u32 	%r246, [%rd39];
	ld.shared.u32 	%r145, [%r30];
	ld.shared.u32 	%r146, [%r49];
	mad.lo.s32 	%r147, %r146, %r145, %r250;
	ld.shared.u32 	%r148, [%r30+4];
	ld.shared.u32 	%r149, [%r49+128];
	mad.lo.s32 	%r150, %r149, %r148, %r147;
	ld.shared.u32 	%r151, [%r30+8];
	ld.shared.u32 	%r152, [%r49+256];
	mad.lo.s32 	%r153, %r152, %r151, %r150;
	ld.shared.u32 	%r154, [%r30+12];
	ld.shared.u32 	%r155, [%r49+384];
	mad.lo.s32 	%r156, %r155, %r154, %r153;
	ld.shared.u32 	%r157, [%r30+16];
	ld.shared.u32 	%r158, [%r49+512];
	mad.lo.s32 	%r159, %r158, %r157, %r156;
	ld.shared.u32 	%r160, [%r30+20];
	ld.shared.u32 	%r161, [%r49+640];
	mad.lo.s32 	%r162, %r161, %r160, %r159;
	ld.shared.u32 	%r163, [%r30+24];
	ld.shared.u32 	%r164, [%r49+768];
	mad.lo.s32 	%r165, %r164, %r163, %r162;
	ld.shared.u32 	%r166, [%r30+28];
	ld.shared.u32 	%r167, [%r49+896];
	mad.lo.s32 	%r168, %r167, %r166, %r165;
	ld.shared.u32 	%r169, [%r30+32];
	ld.shared.u32 	%r170, [%r49+1024];
	mad.lo.s32 	%r171, %r170, %r169, %r168;
	ld.shared.u32 	%r172, [%r30+36];
	ld.shared.u32 	%r173, [%r49+1152];
	mad.lo.s32 	%r174, %r173, %r172, %r171;
	ld.shared.u32 	%r175, [%r30+40];
	ld.shared.u32 	%r176, [%r49+1280];
	mad.lo.s32 	%r177, %r176, %r175, %r174;
	ld.shared.u32 	%r178, [%r30+44];
	ld.shared.u32 	%r179, [%r49+1408];
	mad.lo.s32 	%r180, %r179, %r178, %r177;
	ld.shared.u32 	%r181, [%r30+48];
	ld.shared.u32 	%r182, [%r49+1536];
	mad.lo.s32 	%r183, %r182, %r181, %r180;
	ld.shared.u32 	%r184, [%r30+52];
	ld.shared.u32 	%r185, [%r49+1664];
	mad.lo.s32 	%r186, %r185, %r184, %r183;
	ld.shared.u32 	%r187, [%r30+56];
	ld.shared.u32 	%r188, [%r49+1792];
	mad.lo.s32 	%r189, %r188, %r187, %r186;
	ld.shared.u32 	%r190, [%r30+60];
	ld.shared.u32 	%r191, [%r49+1920];
	mad.lo.s32 	%r192, %r191, %r190, %r189;
	ld.shared.u32 	%r193, [%r30+64];
	ld.shared.u32 	%r194, [%r49+2048];
	mad.lo.s32 	%r195, %r194, %r193, %r192;
	ld.shared.u32 	%r196, [%r30+68];
	ld.shared.u32 	%r197, [%r49+2176];
	mad.lo.s32 	%r198, %r197, %r196, %r195;
	ld.shared.u32 	%r199, [%r30+72];
	ld.shared.u32 	%r200, [%r49+2304];
	mad.lo.s32 	%r201, %r200, %r199, %r198;
	ld.shared.u32 	%r202, [%r30+76];
	ld.shared.u32 	%r203, [%r49+2432];
	mad.lo.s32 	%r204, %r203, %r202, %r201;
	ld.shared.u32 	%r205, [%r30+80];
	ld.shared.u32 	%r206, [%r49+2560];
	mad.lo.s32 	%r207, %r206, %r205, %r204;
	ld.shared.u32 	%r208, [%r30+84];
	ld.shared.u32 	%r209, [%r49+2688];
	mad.lo.s32 	%r210, %r209, %r208, %r207;
	ld.shared.u32 	%r211, [%r30+88];
	ld.shared.u32 	%r212, [%r49+2816];
	mad.lo.s32 	%r213, %r212, %r211, %r210;
	ld.shared.u32 	%r214, [%r30+92];
	ld.shared.u32 	%r215, [%r49+2944];
	mad.lo.s32 	%r216, %r215, %r214, %r213;
	ld.shared.u32 	%r217, [%r30+96];
	ld.shared.u32 	%r218, [%r49+3072];
	mad.lo.s32 	%r219, %r218, %r217, %r216;
	ld.shared.u32 	%r220, [%r30+100];
	ld.shared.u32 	%r221, [%r49+3200];
	mad.lo.s32 	%r222, %r221, %r220, %r219;
	ld.shared.u32 	%r223, [%r30+104];
	ld.shared.u32 	%r224, [%r49+3328];
	mad.lo.s32 	%r225, %r224, %r223, %r222;
	ld.shared.u32 	%r226, [%r30+108];
	ld.shared.u32 	%r227, [%r49+3456];
	mad.lo.s32 	%r228, %r227, %r226, %r225;
	ld.shared.u32 	%r229, [%r30+112];
	ld.shared.u32 	%r230, [%r49+3584];
	mad.lo.s32 	%r231, %r230, %r229, %r228;
	ld.shared.u32 	%r232, [%r30+116];
	ld.shared.u32 	%r233, [%r49+3712];
	mad.lo.s32 	%r234, %r233, %r232, %r231;
	ld.shared.u32 	%r235, [%r30+120];
	ld.shared.u32 	%r236, [%r49+3840];
	mad.lo.s32 	%r237, %r236, %r235, %r234;
	ld.shared.u32 	%r238, [%r30+124];
	ld.shared.u32 	%r239, [%r49+3968];
	mad.lo.s32 	%r250, %r239, %r238, %r237;
	bar.sync 	0;
	add.s32 	%r240, %r30, %r31;
	st.shared.u32 	[%r240], %r39;
	st.shared.u32 	[%r144], %r40;
	add.s32 	%r245, %r245, 1;
	setp.ne.s32 	%p2, %r245, 0;
	add.s64 	%rd53, %rd53, 256;
	add.s64 	%rd52, %rd52, 128;
	@%p2 bra 	$L__BB1_2;
$L__BB1_3:
	ld.param.u32 	%r243, [_Z27matrix_mult_shared_mejoradoPPiiiS0_iiS0_ii_param_8];
	ld.param.u32 	%r241, [_Z27matrix_mult_shared_mejoradoPPiiiS0_iiS0_ii_param_7];
	ld.param.u64 	%rd51, [_Z27matrix_mult_shared_mejoradoPPiiiS0_iiS0_ii_param_6];
	setp.ge.s32 	%p3, %r2, %r241;
	setp.ge.s32 	%p4, %r3, %r243;
	cvta.to.global.u64 	%rd40, %rd51;
	add.s64 	%rd7, %rd40, %rd13;
	or.pred  	%p5, %p3, %p4;
	@%p5 bra 	$L__BB1_5;
	ld.global.u64 	%rd42, [%rd7];
	cvta.to.global.u64 	%rd43, %rd42;
	add.s64 	%rd45, %rd43, %rd22;
	st.global.u32 	[%rd45], %r249;
$L__BB1_5:
	ld.param.u32 	%r244, [_Z27matrix_mult_shared_mejoradoPPiiiS0_iiS0_ii_param_8];
	ld.param.u32 	%r242, [_Z27matrix_mult_shared_mejoradoPPiiiS0_iiS0_ii_param_7];
	setp.ge.s32 	%p6, %r2, %r242;
	setp.ge.s32 	%p7, %r4, %r244;
	or.pred  	%p8, %p6, %p7;
	@%p8 bra 	$L__BB1_7;
	ld.global.u64 	%rd46, [%rd7];
	cvta.to.global.u64 	%rd47, %rd46;
	add.s64 	%rd49, %rd47, %rd24;
	st.global.u32 	[%rd49], %r250;
$L__BB1_7:
	ret;

}
	// .globl	_Z11matrix_multPPiiiS0_iiS0_ii
.visible .entry _Z11matrix_multPPiiiS0_iiS0_ii(
	.param .u64 .ptr .align 1 _Z11matrix_multPPiiiS0_iiS0_ii_param_0,
	.param .u32 _Z11matrix_multPPiiiS0_iiS0_ii_param_1,
	.param .u32 _Z11matrix_multPPiiiS0_iiS0_ii_param_2,
	.param .u64 .ptr .align 1 _Z11matrix_multPPiiiS0_iiS0_ii_param_3,
	.param .u32 _Z11matrix_multPPiiiS0_iiS0_ii_param_4,
	.param .u32 _Z11matrix_multPPiiiS0_iiS0_ii_param_5,
	.param .u64 .ptr .align 1 _Z11matrix_multPPiiiS0_iiS0_ii_param_6,
	.param .u32 _Z11matrix_multPPiiiS0_iiS0_ii_param_7,
	.param .u32 _Z11matrix_multPPiiiS0_iiS0_ii_param_8
)
{
	.reg .pred 	%p<13>;
	.reg .b32 	%r<143>;
	.reg .b64 	%rd<134>;

	ld.param.u64 	%rd15, [_Z11matrix_multPPiiiS0_iiS0_ii_param_0];
	ld.param.u32 	%r31, [_Z11matrix_multPPiiiS0_iiS0_ii_param_2];
	ld.param.u64 	%rd17, [_Z11matrix_multPPiiiS0_iiS0_ii_param_3];
	ld.param.u64 	%rd16, [_Z11matrix_multPPiiiS0_iiS0_ii_param_6];
	ld.param.u32 	%r32, [_Z11matrix_multPPiiiS0_iiS0_ii_param_7];
	ld.param.u32 	%r33, [_Z11matrix_multPPiiiS0_iiS0_ii_param_8];
	cvta.to.global.u64 	%rd1, %rd17;
	mov.u32 	%r34, %tid.x;
	mov.u32 	%r35, %tid.y;
	mov.u32 	%r36, %ctaid.x;
	mov.u32 	%r37, %ntid.x;
	mad.lo.s32 	%r1, %r36, %r37, %r34;
	mov.u32 	%r38, %ctaid.y;
	mov.u32 	%r39, %ntid.y;
	mad.lo.s32 	%r2, %r38, %r39, %r35;
	setp.ge.s32 	%p1, %r2, %r32;
	setp.ge.s32 	%p2, %r1, %r33;
	or.pred  	%p3, %p1, %p2;
	@%p3 bra 	$L__BB2_15;
	setp.lt.s32 	%p4, %r31, 1;
	mov.b32 	%r142, 0;
	@%p4 bra 	$L__BB2_14;
	cvta.to.global.u64 	%rd18, %rd15;
	mul.wide.u32 	%rd19, %r2, 8;
	add.s64 	%rd20, %rd18, %rd19;
	ld.global.u64 	%rd21, [%rd20];
	cvta.to.global.u64 	%rd2, %rd21;
	and.b32  	%r3, %r31, 15;
	setp.lt.u32 	%p5, %r31, 16;
	mov.b32 	%r135, 0;
	mov.u32 	%r142, %r135;
	@%p5 bra 	$L__BB2_5;
	and.b32  	%r135, %r31, 2147483632;
	neg.s32 	%r129, %r135;
	add.s64 	%rd131, %rd2, 32;
	add.s64 	%rd130, %rd1, 64;
	mov.b32 	%r142, 0;
	mul.wide.s32 	%rd24, %r1, 4;
$L__BB2_4:
	.pragma "nounroll";
	ld.global.u32 	%r44, [%rd131+-32];
	ld.global.u64 	%rd22, [%rd130+-64];
	cvta.to.global.u64 	%rd23, %rd22;
	add.s64 	%rd25, %rd23, %rd24;
	ld.global.u32 	%r45, [%rd25];
	mad.lo.s32 	%r46, %r45, %r44, %r142;
	ld.global.u32 	%r47, [%rd131+-28];
	ld.global.u64 	%rd26, [%rd130+-56];
	cvta.to.global.u64 	%rd27, %rd26;
	add.s64 	%rd28, %rd27, %rd24;
	ld.global.u32 	%r48, [%rd28];
	mad.lo.s32 	%r49, %r48, %r47, %r46;
	ld.global.u32 	%r50, [%rd131+-24];
	ld.global.u64 	%rd29, [%rd130+-48];
	cvta.to.global.u64 	%rd30, %rd29;
	add.s64 	%rd31, %rd30, %rd24;
	ld.global.u32 	%r51, [%rd31];
	mad.lo.s32 	%r52, %r51, %r50, %r49;
	ld.global.u32 	%r53, [%rd131+-20];
	ld.global.u64 	%rd32, [%rd130+-40];
	cvta.to.global.u64 	%rd33, %rd32;
	add.s64 	%rd34, %rd33, %rd24;
	ld.global.u32 	%r54, [%rd34];
	mad.lo.s32 	%r55, %r54, %r53, %r52;
	ld.global.u32 	%r56, [%rd131+-16];
	ld.global.u64 	%rd35, [%rd130+-32];
	cvta.to.global.u64 	%rd36, %rd35;
	add.s64 	%rd37, %rd36, %rd24;
	ld.global.u32 	%r57, [%rd37];
	mad.lo.s32 	%r58, %r57, %r56, %r55;
	ld.global.u32 	%r59, [%rd131+-12];
	ld.global.u64 	%rd38, [%rd130+-24];
	cvta.to.global.u64 	%rd39, %rd38;
	add.s64 	%rd40, %rd39, %rd24;
	ld.global.u32 	%r60, [%rd40];
	mad.lo.s32 	%r61, %r60, %r59, %r58;
	ld.global.u32 	%r62, [%rd131+-8];
	ld.global.u64 	%rd41, [%rd130+-16];
	cvta.to.global.u64 	%rd42, %rd41;
	add.s64 	%rd43, %rd42, %rd24;
	ld.global.u32 	%r63, [%rd43];
	mad.lo.s32 	%r64, %r63, %r62, %r61;
	ld.global.u32 	%r65, [%rd131+-4];
	ld.global.u64 	%rd44, [%rd130+-8];
	cvta.to.global.u64 	%rd45, %rd44;
	add.s64 	%rd46, %rd45, %rd24;
	ld.global.u32 	%r66, [%rd46];
	mad.lo.s32 	%r67, %r66, %r65, %r64;
	ld.global.u32 	%r68, [%rd131];
	ld.global.u64 	%rd47, [%rd130];
	cvta.to.global.u64 	%rd48, %rd47;
	add.s64 	%rd49, %rd48, %rd24;
	ld.global.u32 	%r69, [%rd49];
	mad.lo.s32 	%r70, %r69, %r68, %r67;
	ld.global.u32 	%r71, [%rd131+4];
	ld.global.u64 	%rd50, [%rd130+8];
	cvta.to.global.u64 	%rd51, %rd50;
	add.s64 	%rd52, %rd51, %rd24;
	ld.global.u32 	%r72, [%rd52];
	mad.lo.s32 	%r73, %r72, %r71, %r70;
	ld.global.u32 	%r74, [%rd131+8];
	ld.global.u64 	%rd53, [%rd130+16];
	cvta.to.global.u64 	%rd54, %rd53;
	add.s64 	%rd55, %rd54, %rd24;
	ld.global.u32 	%r75, [%rd55];
	mad.lo.s32 	%r76, %r75, %r74, %r73;
	ld.global.u32 	%r77, [%rd131+12];
	ld.global.u64 	%rd56, [%rd130+24];
	cvta.to.global.u64 	%rd57, %rd56;
	add.s64 	%rd58, %rd57, %rd24;
	ld.global.u32 	%r78, [%rd58];
	mad.lo.s32 	%r79, %r78, %r77, %r76;
	ld.global.u32 	%r80, [%rd131+16];
	ld.global.u64 	%rd59, [%rd130+32];
	cvta.to.global.u64 	%rd60, %rd59;
	add.s64 	%rd61, %rd60, %rd24;
	ld.global.u32 	%r81, [%rd61];
	mad.lo.s32 	%r82, %r81, %r80, %r79;
	ld.global.u32 	%r83, [%rd131+20];
	ld.global.u64 	%rd62, [%rd130+40];
	cvta.to.global.u64 	%rd63, %rd62;
	add.s64 	%rd64, %rd63, %rd24;
	ld.global.u32 	%r84, [%rd64];
	mad.lo.s32 	%r85, %r84, %r83, %r82;
	ld.global.u32 	%r86, [%rd131+24];
	ld.global.u64 	%rd65, [%rd130+48];
	cvta.to.global.u64 	%rd66, %rd65;
	add.s64 	%rd67, %rd66, %rd24;
	ld.global.u32 	%r87, [%rd67];
	mad.lo.s32 	%r88, %r87, %r86, %r85;
	ld.global.u32 	%r89, [%rd131+28];
	ld.global.u64 	%rd68, [%rd130+56];
	cvta.to.global.u64 	%rd69, %rd68;
	add.s64 	%rd70, %rd69, %rd24;
	ld.global.u32 	%r90, [%rd70];
	mad.lo.s32 	%r142, %r90, %r89, %r88;
	add.s32 	%r129, %r129, 16;
	add.s64 	%rd131, %rd131, 64;
	add.s64 	%rd130, %rd130, 128;
	setp.ne.s32 	%p6, %r129, 0;
	@%p6 bra 	$L__BB2_4;
$L__BB2_5:
	setp.eq.s32 	%p7, %r3, 0;
	@%p7 bra 	$L__BB2_14;
	and.b32  	%r13, %r31, 7;
	setp.lt.u32 	%p8, %r3, 8;
	@%p8 bra 	$L__BB2_8;
	mul.wide.u32 	%rd71, %r135, 4;
	add.s64 	%rd72, %rd2, %rd71;
	ld.global.u32 	%r92, [%rd72];
	mul.wide.u32 	%rd73, %r135, 8;
	add.s64 	%rd74, %rd1, %rd73;
	ld.global.u64 	%rd75, [%rd74];
	cvta.to.global.u64 	%rd76, %rd75;
	mul.wide.s32 	%rd77, %r1, 4;
	add.s64 	%rd78, %rd76, %rd77;
	ld.global.u32 	%r93, [%rd78];
	mad.lo.s32 	%r94, %r93, %r92, %r142;
	ld.global.u32 	%r95, [%rd72+4];
	ld.global.u64 	%rd79, [%rd74+8];
	cvta.to.global.u64 	%rd80, %rd79;
	add.s64 	%rd81, %rd80, %rd77;
	ld.global.u32 	%r96, [%rd81];
	mad.lo.s32 	%r97, %r96, %r95, %r94;
	ld.global.u32 	%r98, [%rd72+8];
	ld.global.u64 	%rd82, [%rd74+16];
	cvta.to.global.u64 	%rd83, %rd82;
	add.s64 	%rd84, %rd83, %rd77;
	ld.global.u32 	%r99, [%rd84];
	mad.lo.s32 	%r100, %r99, %r98, %r97;
	ld.global.u32 	%r101, [%rd72+12];
	ld.global.u64 	%rd85, [%rd74+24];
	cvta.to.global.u64 	%rd86, %rd85;
	add.s64 	%rd87, %rd86, %rd77;
	ld.global.u32 	%r102, [%rd87];
	mad.lo.s32 	%r103, %r102, %r101, %r100;
	ld.global.u32 	%r104, [%rd72+16];
	ld.global.u64 	%rd88, [%rd74+32];
	cvta.to.global.u64 	%rd89, %rd88;
	add.s64 	%rd90, %rd89, %rd77;
	ld.global.u32 	%r105, [%rd90];
	mad.lo.s32 	%r106, %r105, %r104, %r103;
	ld.global.u32 	%r107, [%rd72+20];
	ld.global.u64 	%rd91, [%rd74+40];
	cvta.to.global.u64 	%rd92, %rd91;
	add.s64 	%rd93, %rd92, %rd77;
	ld.global.u32 	%r108, [%rd93];
	mad.lo.s32 	%r109, %r108, %r107, %r106;
	ld.global.u32 	%r110, [%rd72+24];
	ld.global.u64 	%rd94, [%rd74+48];
	cvta.to.global.u64 	%rd95, %rd94;
	add.s64 	%rd96, %rd95, %rd77;
	ld.global.u32 	%r111, [%rd96];
	mad.lo.s32 	%r112, %r111, %r110, %r109;
	ld.global.u32 	%r113, [%rd72+28];
	ld.global.u64 	%rd97, [%rd74+56];
	cvta.to.global.u64 	%rd98, %rd97;
	add.s64 	%rd99, %rd98, %rd77;
	ld.global.u32 	%r114, [%rd99];
	mad.lo.s32 	%r142, %r114, %r113, %r112;
	add.s32 	%r135, %r135, 8;
$L__BB2_8:
	setp.eq.s32 	%p9, %r13, 0;
	@%p9 bra 	$L__BB2_14;
	and.b32  	%r19, %r31, 3;
	setp.lt.u32 	%p10, %r13, 4;
	@%p10 bra 	$L__BB2_11;
	mul.wide.u32 	%rd100, %r135, 4;
	add.s64 	%rd101, %rd2, %rd100;
	ld.global.u32 	%r116, [%rd101];
	mul.wide.u32 	%rd102, %r135, 8;
	add.s64 	%rd103, %rd1, %rd102;
	ld.global.u64 	%rd104, [%rd103];
	cvta.to.global.u64 	%rd105, %rd104;
	mul.wide.s32 	%rd106, %r1, 4;
	add.s64 	%rd107, %rd105, %rd106;
	ld.global.u32 	%r117, [%rd107];
	mad.lo.s32 	%r118, %r117, %r116, %r142;
	ld.global.u32 	%r119, [%rd101+4];
	ld.global.u64 	%rd108, [%rd103+8];
	cvta.to.global.u64 	%rd109, %rd108;
	add.s64 	%rd110, %rd109, %rd106;
	ld.global.u32 	%r120, [%rd110];
	mad.lo.s32 	%r121, %r120, %r119, %r118;
	ld.global.u32 	%r122, [%rd101+8];
	ld.global.u64 	%rd111, [%rd103+16];
	cvta.to.global.u64 	%rd112, %rd111;
	add.s64 	%rd113, %rd112, %rd106;
	ld.global.u32 	%r123, [%rd113];
	mad.lo.s32 	%r124, %r123, %r122, %r121;
	ld.global.u32 	%r125, [%rd101+12];
	ld.global.u64 	%rd114, [%rd103+24];
	cvta.to.global.u64 	%rd115, %rd114;
	add.s64 	%rd116, %rd115, %rd106;
	ld.global.u32 	%r126, [%rd116];
	mad.lo.s32 	%r142, %r126, %r125, %r124;
	add.s32 	%r135, %r135, 4;
$L__BB2_11:
	setp.eq.s32 	%p11, %r19, 0;
	@%p11 bra 	$L__BB2_14;
	mul.wide.u32 	%rd117, %r135, 8;
	add.s64 	%rd133, %rd1, %rd117;
	mul.wide.u32 	%rd118, %r135, 4;
	add.s64 	%rd132, %rd2, %rd118;
	neg.s32 	%r140, %r19;
	mul.wide.s32 	%rd121, %r1, 4;
$L__BB2_13:
	.pragma "nounroll";
	ld.global.u32 	%r127, [%rd132];
	ld.global.u64 	%rd119, [%rd133];
	cvta.to.global.u64 	%rd120, %rd119;
	add.s64 	%rd122, %rd120, %rd121;
	ld.global.u32 	%r128, [%rd122];
	mad.lo.s32 	%r142, %r128, %r127, %r142;
	add.s64 	%rd133, %rd133, 8;
	add.s64 	%rd132, %rd132, 4;
	add.s32 	%r140, %r140, 1;
	setp.ne.s32 	%p12, %r140, 0;
	@%p12 bra 	$L__BB2_13;
$L__BB2_14:
	cvta.to.global.u64 	%rd123, %rd16;
	mul.wide.u32 	%rd124, %r2, 8;
	add.s64 	%rd125, %rd123, %rd124;
	ld.global.u64 	%rd126, [%rd125];
	cvta.to.global.u64 	%rd127, %rd126;
	mul.wide.s32 	%rd128, %r1, 4;
	add.s64 	%rd129, %rd127, %rd128;
	st.global.u32 	[%rd129], %r142;
$L__BB2_15:
	ret;

}


// ===== COMPILED SASS (sm_100) =====

	.target	sm_100

	.elftype	@"ET_EXEC"


//--------------------- .note.nv.tkinfo           --------------------------
	.section	.note.nv.tkinfo,"",@"SHT_NOTE"
	.sectionflags	@"SHF_NOTE_NV_TKINFO"
	.tkinfo
        /*0018*/ 	.word	0x00000002
        /*0030*/ 	.string	""
        /*0030*/ 	.string	"ptxas"
        /*0030*/ 	.string	"Cuda compilation tools, release 13.0, V13.0.88"
        /*0030*/ 	.string	"Build cuda_13.0.r13.0/compiler.36424714_0"
        /*0030*/ 	.string	"-arch sm_100 -m 64 "



//--------------------- .note.nv.cuinfo           --------------------------
	.section	.note.nv.cuinfo,"",@"SHT_NOTE"
	.sectionflags	@"SHF_NOTE_NV_CUINFO"
        /*0018*/ 	.short	0x0002
        /*001a*/ 	.short	0x0064
        /*001c*/ 	.short	0x0082
	.zero		2


//--------------------- .nv.info                  --------------------------
	.section	.nv.info,"",@"SHT_CUDA_INFO"
	.align	4


	//----- nvinfo : EIATTR_REGCOUNT
	.align		4
        /*0000*/ 	.byte	0x04, 0x2f
        /*0002*/ 	.short	(.L_1 - .L_0)
	.align		4
.L_0:
        /*0004*/ 	.word	index@(_Z18matrix_mult_sharedPPiiiS0_iiS0_ii)
        /*0008*/ 	.word	0x00000020


	//----- nvinfo : EIATTR_FRAME_SIZE
	.align		4
.L_1:
        /*000c*/ 	.byte	0x04, 0x11
        /*000e*/ 	.short	(.L_3 - .L_2)
	.align		4
.L_2:
        /*0010*/ 	.word	index@(_Z18matrix_mult_sharedPPiiiS0_iiS0_ii)
        /*0014*/ 	.word	0x00000000


	//----- nvinfo : EIATTR_REGCOUNT
	.align		4
.L_3:
        /*0018*/ 	.byte	0x04, 0x2f
        /*001a*/ 	.short	(.L_5 - .L_4)
	.align		4
.L_4:
        /*001c*/ 	.word	index@(_Z27matrix_mult_shared_mejoradoPPiiiS0_iiS0_ii)
        /*0020*/ 	.word	0x00000020


	//----- nvinfo : EIATTR_FRAME_SIZE
	.align		4
.L_5:
        /*0024*/ 	.byte	0x04, 0x11
        /*0026*/ 	.short	(.L_7 - .L_6)
	.align		4
.L_6:
        /*0028*/ 	.word	index@(_Z27matrix_mult_shared_mejoradoPPiiiS0_iiS0_ii)
        /*002c*/ 	.word	0x00000000


	//----- nvinfo : EIATTR_REGCOUNT
	.align		4
.L_7:
        /*0030*/ 	.byte	0x04, 0x2f
        /*0032*/ 	.short	(.L_9 - .L_8)
	.align		4
.L_8:
        /*0034*/ 	.word	index@(_Z11matrix_multPPiiiS0_iiS0_ii)
        /*0038*/ 	.word	0x00000020


	//----- nvinfo : EIATTR_FRAME_SIZE
	.align		4
.L_9:
        /*003c*/ 	.byte	0x04, 0x11
        /*003e*/ 	.short	(.L_11 - .L_10)
	.align		4
.L_10:
        /*0040*/ 	.word	index@(_Z11matrix_multPPiiiS0_iiS0_ii)
        /*0044*/ 	.word	0x00000000


	//----- nvinfo : EIATTR_MIN_STACK_SIZE
	.align		4
.L_11:
        /*0048*/ 	.byte	0x04, 0x12
        /*004a*/ 	.short	(.L_13 - .L_12)
	.align		4
.L_12:
        /*004c*/ 	.word	index@(_Z11matrix_multPPiiiS0_iiS0_ii)
        /*0050*/ 	.word	0x00000000


	//----- nvinfo : EIATTR_MIN_STACK_SIZE
	.align		4
.L_13:
        /*0054*/ 	.byte	0x04, 0x12
        /*0056*/ 	.short	(.L_15 - .L_14)
	.align		4
.L_14:
        /*0058*/ 	.word	index@(_Z27matrix_mult_shared_mejoradoPPiiiS0_iiS0_ii)
        /*005c*/ 	.word	0x00000000


	//----- nvinfo : EIATTR_MIN_STACK_SIZE
	.align		4
.L_15:
        /*0060*/ 	.byte	0x04, 0x12
        /*0062*/ 	.short	(.L_17 - .L_16)
	.align		4
.L_16:
        /*0064*/ 	.word	index@(_Z18matrix_mult_sharedPPiiiS0_iiS0_ii)
        /*0068*/ 	.word	0x00000000
.L_17:


//--------------------- .nv.compat                --------------------------
	.section	.nv.compat,"",@"SHT_CUDA_COMPAT_INFO"
	.align	4
        /*0000*/ 	.byte	0x02, 0x09, 0x00, 0x00, 0x02, 0x02, 0x01, 0x00, 0x02, 0x05, 0x05, 0x00, 0x03, 0x07, 0x01, 0x01
        /*0010*/ 	.byte	0x02, 0x03, 0x00, 0x00, 0x02, 0x06, 0x01, 0x00, 0x04, 0x0b, 0x08, 0x00, 0x09, 0x00, 0x00, 0x00
        /*0020*/ 	.byte	0x00, 0x00, 0x00, 0x00


//--------------------- .nv.info._Z11matrix_multPPiiiS0_iiS0_ii --------------------------
	.section	.nv.info._Z11matrix_multPPiiiS0_iiS0_ii,"",@"SHT_CUDA_INFO"
	.sectionflags	@""
	.align	4


	//----- nvinfo : EIATTR_CUDA_API_VERSION
	.align		4
        /*0000*/ 	.byte	0x04, 0x37
        /*0002*/ 	.short	(.L_19 - .L_18)
.L_18:
        /*0004*/ 	.word	0x00000082


	//----- nvinfo : EIATTR_KPARAM_INFO
	.align		4
.L_19:
        /*0008*/ 	.byte	0x04, 0x17
        /*000a*/ 	.short	(.L_21 - .L_20)
.L_20:
        /*000c*/ 	.word	0x00000000
        /*0010*/ 	.short	0x0008
        /*0012*/ 	.short	0x002c
        /*0014*/ 	.byte	0x00, 0xf0, 0x11, 0x00


	//----- nvinfo : EIATTR_KPARAM_INFO
	.align		4
.L_21:
        /*0018*/ 	.byte	0x04, 0x17
        /*001a*/ 	.short	(.L_23 - .L_22)
.L_22:
        /*001c*/ 	.word	0x00000000
        /*0020*/ 	.short	0x0007
        /*0022*/ 	.short	0x0028
        /*0024*/ 	.byte	0x00, 0xf0, 0x11, 0x00


	//----- nvinfo : EIATTR_KPARAM_INFO
	.align		4
.L_23:
        /*0028*/ 	.byte	0x04, 0x17
        /*002a*/ 	.short	(.L_25 - .L_24)
.L_24:
        /*002c*/ 	.word	0x00000000
        /*0030*/ 	.short	0x0006
        /*0032*/ 	.short	0x0020
        /*0034*/ 	.byte	0x00, 0xf5, 0x21, 0x00


	//----- nvinfo : EIATTR_KPARAM_INFO
	.align		4
.L_25:
        /*0038*/ 	.byte	0x04, 0x17
        /*003a*/ 	.short	(.L_27 - .L_26)
.L_26:
        /*003c*/ 	.word	0x00000000
        /*0040*/ 	.short	0x0005
        /*0042*/ 	.short	0x001c
        /*0044*/ 	.byte	0x00, 0xf0, 0x11, 0x00


	//----- nvinfo : EIATTR_KPARAM_INFO
	.align		4
.L_27:
        /*0048*/ 	.byte	0x04, 0x17
        /*004a*/ 	.short	(.L_29 - .L_28)
.L_28:
        /*004c*/ 	.word	0x00000000
        /*0050*/ 	.short	0x0004
        /*0052*/ 	.short	0x0018
        /*0054*/ 	.byte	0x00, 0xf0, 0x11, 0x00


	//----- nvinfo : EIATTR_KPARAM_INFO
	.align		4
.L_29:
        /*0058*/ 	.byte	0x04, 0x17
        /*005a*/ 	.short	(.L_31 - .L_30)
.L_30:
        /*005c*/ 	.word	0x00000000
        /*0060*/ 	.short	0x0003
        /*0062*/ 	.short	0x0010
        /*0064*/ 	.byte	0x00, 0xf5, 0x21, 0x00


	//----- nvinfo : EIATTR_KPARAM_INFO
	.align		4
.L_31:
        /*0068*/ 	.byte	0x04, 0x17
        /*006a*/ 	.short	(.L_33 - .L_32)
.L_32:
        /*006c*/ 	.word	0x00000000
        /*0070*/ 	.short	0x0002
        /*0072*/ 	.short	0x000c
        /*0074*/ 	.byte	0x00, 0xf0, 0x11, 0x00


	//----- nvinfo : EIATTR_KPARAM_INFO
	.align		4
.L_33:
        /*0078*/ 	.byte	0x04, 0x17
        /*007a*/ 	.short	(.L_35 - .L_34)
.L_34:
        /*007c*/ 	.word	0x00000000
        /*0080*/ 	.short	0x0001
        /*0082*/ 	.short	0x0008
        /*0084*/ 	.byte	0x00, 0xf0, 0x11, 0x00


	//----- nvinfo : EIATTR_KPARAM_INFO
	.align		4
.L_35:
        /*0088*/ 	.byte	0x04, 0x17
        /*008a*/ 	.short	(.L_37 - .L_36)
.L_36:
        /*008c*/ 	.word	0x00000000
        /*0090*/ 	.short	0x0000
        /*0092*/ 	.short	0x0000
        /*0094*/ 	.byte	0x00, 0xf5, 0x21, 0x00


	//----- nvinfo : EIATTR_SPARSE_MMA_MASK
	.align		4
.L_37:
        /*0098*/ 	.byte	0x03, 0x50
        /*009a*/ 	.short	0x0000


	//----- nvinfo : EIATTR_MAXREG_COUNT
	.align		4
        /*009c*/ 	.byte	0x03, 0x1b
        /*009e*/ 	.short	0x00ff


	//----- nvinfo : EIATTR_MERCURY_ISA_VERSION
	.align		4
        /*00a0*/ 	.byte	0x03, 0x5f
        /*00a2*/ 	.short	0x0101


	//----- nvinfo : EIATTR_VRC_CTA_INIT_COUNT
	.align		4
        /*00a4*/ 	.byte	0x02, 0x4a
	.zero		1
	.zero		1


	//----- nvinfo : EIATTR_EXIT_INSTR_OFFSETS
	.align		4
        /*00a8*/ 	.byte	0x04, 0x1c
        /*00aa*/ 	.short	(.L_39 - .L_38)


	//   ....[0]....
.L_38:
        /*00ac*/ 	.word	0x000000c0


	//   ....[1]....
        /*00b0*/ 	.word	0x00000e80


	//----- nvinfo : EIATTR_CBANK_PARAM_SIZE
	.align		4
.L_39:
        /*00b4*/ 	.byte	0x03, 0x19
        /*00b6*/ 	.short	0x0030


	//----- nvinfo : EIATTR_PARAM_CBANK
	.align		4
        /*00b8*/ 	.byte	0x04, 0x0a
        /*00ba*/ 	.short	(.L_41 - .L_40)
	.align		4
.L_40:
        /*00bc*/ 	.word	index@(.nv.constant0._Z11matrix_multPPiiiS0_iiS0_ii)
        /*00c0*/ 	.short	0x0380
        /*00c2*/ 	.short	0x0030


	//----- nvinfo : EIATTR_SW_WAR
	.align		4
.L_41:
        /*00c4*/ 	.byte	0x04, 0x36
        /*00c6*/ 	.short	(.L_43 - .L_42)
.L_42:
        /*00c8*/ 	.word	0x00000008
.L_43:


//--------------------- .nv.info._Z27matrix_mult_shared_mejoradoPPiiiS0_iiS0_ii --------------------------
	.section	.nv.info._Z27matrix_mult_shared_mejoradoPPiiiS0_iiS0_ii,"",@"SHT_CUDA_INFO"
	.sectionflags	@""
	.align	4


	//----- nvinfo : EIATTR_CUDA_API_VERSION
	.align		4
        /*0000*/ 	.byte	0x04, 0x37
        /*0002*/ 	.short	(.L_45 - .L_44)
.L_44:
        /*0004*/ 	.word	0x00000082


	//----- nvinfo : EIATTR_KPARAM_INFO
	.align		4
.L_45:
        /*0008*/ 	.byte	0x04, 0x17
        /*000a*/ 	.short	(.L_47 - .L_46)
.L_46:
        /*000c*/ 	.word	0x00000000
        /*0010*/ 	.short	0x0008
        /*0012*/ 	.short	0x002c
        /*0014*/ 	.byte	0x00, 0xf0, 0x11, 0x00


	//----- nvinfo : EIATTR_KPARAM_INFO
	.align		4
.L_47:
        /*0018*/ 	.byte	0x04, 0x17
        /*001a*/ 	.short	(.L_49 - .L_48)
.L_48:
        /*001c*/ 	.word	0x00000000
        /*0020*/ 	.short	0x0007
        /*0022*/ 	.short	0x0028
        /*0024*/ 	.byte	0x00, 0xf0, 0x11, 0x00


	//----- nvinfo : EIATTR_KPARAM_INFO
	.align		4
.L_49:
        /*0028*/ 	.byte	0x04, 0x17
        /*002a*/ 	.short	(.L_51 - .L_50)
.L_50:
        /*002c*/ 	.word	0x00000000
        /*0030*/ 	.short	0x0006
        /*0032*/ 	.short	0x0020
        /*0034*/ 	.byte	0x00, 0xf5, 0x21, 0x00


	//----- nvinfo : EIATTR_KPARAM_INFO
	.align		4
.L_51:
        /*0038*/ 	.byte	0x04, 0x17
        /*003a*/ 	.short	(.L_53 - .L_52)
.L_52:
        /*003c*/ 	.word	0x00000000
        /*0040*/ 	.short	0x0005
        /*0042*/ 	.short	0x001c
        /*0044*/ 	.byte	0x00, 0xf0, 0x11, 0x00


	//----- nvinfo : EIATTR_KPARAM_INFO
	.align		4
.L_53:
        /*0048*/ 	.byte	0x04, 0x17
        /*004a*/ 	.short	(.L_55 - .L_54)
.L_54:
        /*004c*/ 	.word	0x00000000
        /*0050*/ 	.short	0x0004
        /*0052*/ 	.short	0x0018
        /*0054*/ 	.byte	0x00, 0xf0, 0x11, 0x00


	//----- nvinfo : EIATTR_KPARAM_INFO
	.align		4
.L_55:
        /*0058*/ 	.byte	0x04, 0x17
        /*005a*/ 	.short	(.L_57 - .L_56)
.L_56:
        /*005c*/ 	.word	0x00000000
        /*0060*/ 	.short	0x0003
        /*0062*/ 	.short	0x0010
        /*0064*/ 	.byte	0x00, 0xf5, 0x21, 0x00


	//----- nvinfo : EIATTR_KPARAM_INFO
	.align		4
.L_57:
        /*0068*/ 	.byte	0x04, 0x17
        /*006a*/ 	.short	(.L_59 - .L_58)
.L_58:
        /*006c*/ 	.word	0x00000000
        /*0070*/ 	.short	0x0002
        /*0072*/ 	.short	0x000c
        /*0074*/ 	.byte	0x00, 0xf0, 0x11, 0x00


	//----- nvinfo : EIATTR_KPARAM_INFO
	.align		4
.L_59:
        /*0078*/ 	.byte	0x04, 0x17
        /*007a*/ 	.short	(.L_61 - .L_60)
.L_60:
        /*007c*/ 	.word	0x00000000
        /*0080*/ 	.short	0x0001
        /*0082*/ 	.short	0x0008
        /*0084*/ 	.byte	0x00, 0xf0, 0x11, 0x00


	//----- nvinfo : EIATTR_KPARAM_INFO
	.align		4
.L_61:
        /*0088*/ 	.byte	0x04, 0x17
        /*008a*/ 	.short	(.L_63 - .L_62)
.L_62:
        /*008c*/ 	.word	0x00000000
        /*0090*/ 	.short	0x0000
        /*0092*/ 	.short	0x0000
        /*0094*/ 	.byte	0x00, 0xf5, 0x21, 0x00


	//----- nvinfo : EIATTR_SPARSE_MMA_MASK
	.align		4
.L_63:
        /*0098*/ 	.byte	0x03, 0x50
        /*009a*/ 	.short	0x0000


	//----- nvinfo : EIATTR_MAXREG_COUNT
	.align		4
        /*009c*/ 	.byte	0x03, 0x1b
        /*009e*/ 	.short	0x00ff


	//----- nvinfo : EIATTR_NUM_BARRIERS
	.align		4
        /*00a0*/ 	.byte	0x02, 0x4c
        /*00a2*/ 	.byte	0x01
	.zero		1


	//----- nvinfo : EIATTR_MERCURY_ISA_VERSION
	.align		4
        /*00a4*/ 	.byte	0x03, 0x5f
        /*00a6*/ 	.short	0x0101


	//----- nvinfo : EIATTR_VRC_CTA_INIT_COUNT
	.align		4
        /*00a8*/ 	.byte	0x02, 0x4a
	.zero		1
	.zero		1


	//----- nvinfo : EIATTR_EXIT_INSTR_OFFSETS
	.align		4
        /*00ac*/ 	.byte	0x04, 0x1c
        /*00ae*/ 	.short	(.L_65 - .L_64)


	//   ....[0]....
.L_64:
        /*00b0*/ 	.word	0x00000e40


	//   ....[1]....
        /*00b4*/ 	.word	0x00000e80


	//----- nvinfo : EIATTR_CBANK_PARAM_SIZE
	.align		4
.L_65:
        /*00b8*/ 	.byte	0x03, 0x19
        /*00ba*/ 	.short	0x0030


	//----- nvinfo : EIATTR_PARAM_CBANK
	.align		4
        /*00bc*/ 	.byte	0x04, 0x0a
        /*00be*/ 	.short	(.L_67 - .L_66)
	.align		4
.L_66:
        /*00c0*/ 	.word	index@(.nv.constant0._Z27matrix_mult_shared_mejoradoPPiiiS0_iiS0_ii)
        /*00c4*/ 	.short	0x0380
        /*00c6*/ 	.short	0x0030


	//----- nvinfo : EIATTR_SW_WAR
	.align		4
.L_67:
        /*00c8*/ 	.byte	0x04, 0x36
        /*00ca*/ 	.short	(.L_69 - .L_68)
.L_68:
        /*00cc*/ 	.word	0x00000008
.L_69:


//--------------------- .nv.info._Z18matrix_mult_sharedPPiiiS0_iiS0_ii --------------------------
	.section	.nv.info._Z18matrix_mult_sharedPPiiiS0_iiS0_ii,"",@"SHT_CUDA_INFO"
	.sectionflags	@""
	.align	4


	//----- nvinfo : EIATTR_CUDA_API_VERSION
	.align		4
        /*0000*/ 	.byte	0x04, 0x37
        /*0002*/ 	.short	(.L_71 - .L_70)
.L_70:
        /*0004*/ 	.word	0x00000082


	//----- nvinfo : EIATTR_KPARAM_INFO
	.align		4
.L_71:
        /*0008*/ 	.byte	0x04, 0x17
        /*000a*/ 	.short	(.L_73 - .L_72)
.L_72:
        /*000c*/ 	.word	0x00000000
        /*0010*/ 	.short	0x0008
        /*0012*/ 	.short	0x002c
        /*0014*/ 	.byte	0x00, 0xf0, 0x11, 0x00


	//----- nvinfo : EIATTR_KPARAM_INFO
	.align		4
.L_73:
        /*0018*/ 	.byte	0x04, 0x17
        /*001a*/ 	.short	(.L_75 - .L_74)
.L_74:
        /*001c*/ 	.word	0x00000000
        /*0020*/ 	.short	0x0007
        /*0022*/ 	.short	0x0028
        /*0024*/ 	.byte	0x00, 0xf0, 0x11, 0x00


	//----- nvinfo : EIATTR_KPARAM_INFO
	.align		4
.L_75:
        /*0028*/ 	.byte	0x04, 0x17
        /*002a*/ 	.short	(.L_77 - .L_76)
.L_76:
        /*002c*/ 	.word	0x00000000
        /*0030*/ 	.short	0x0006
        /*0032*/ 	.short	0x0020
        /*0034*/ 	.byte	0x00, 0xf5, 0x21, 0x00


	//----- nvinfo : EIATTR_KPARAM_INFO
	.align		4
.L_77:
        /*0038*/ 	.byte	0x04, 0x17
        /*003a*/ 	.short	(.L_79 - .L_78)
.L_78:
        /*003c*/ 	.word	0x00000000
        /*0040*/ 	.short	0x0005
        /*0042*/ 	.short	0x001c
        /*0044*/ 	.byte	0x00, 0xf0, 0x11, 0x00


	//----- nvinfo : EIATTR_KPARAM_INFO
	.align		4
.L_79:
        /*0048*/ 	.byte	0x04, 0x17
        /*004a*/ 	.short	(.L_81 - .L_80)
.L_80:
        /*004c*/ 	.word	0x00000000
        /*0050*/ 	.short	0x0004
        /*0052*/ 	.short	0x0018
        /*0054*/ 	.byte	0x00, 0xf0, 0x11, 0x00


	//----- nvinfo : EIATTR_KPARAM_INFO
	.align		4
.L_81:
        /*0058*/ 	.byte	0x04, 0x17
        /*005a*/ 	.short	(.L_83 - .L_82)
.L_82:
        /*005c*/ 	.word	0x00000000
        /*0060*/ 	.short	0x0003
        /*0062*/ 	.short	0x0010
        /*0064*/ 	.byte	0x00, 0xf5, 0x21, 0x00


	//----- nvinfo : EIATTR_KPARAM_INFO
	.align		4
.L_83:
        /*0068*/ 	.byte	0x04, 0x17
        /*006a*/ 	.short	(.L_85 - .L_84)
.L_84:
        /*006c*/ 	.word	0x00000000
        /*0070*/ 	.short	0x0002
        /*0072*/ 	.short	0x000c
        /*0074*/ 	.byte	0x00, 0xf0, 0x11, 0x00


	//----- nvinfo : EIATTR_KPARAM_INFO
	.align		4
.L_85:
        /*0078*/ 	.byte	0x04, 0x17
        /*007a*/ 	.short	(.L_87 - .L_86)
.L_86:
        /*007c*/ 	.word	0x00000000
        /*0080*/ 	.short	0x0001
        /*0082*/ 	.short	0x0008
        /*0084*/ 	.byte	0x00, 0xf0, 0x11, 0x00


	//----- nvinfo : EIATTR_KPARAM_INFO
	.align		4
.L_87:
        /*0088*/ 	.byte	0x04, 0x17
        /*008a*/ 	.short	(.L_89 - .L_88)
.L_88:
        /*008c*/ 	.word	0x00000000
        /*0090*/ 	.short	0x0000
        /*0092*/ 	.short	0x0000
        /*0094*/ 	.byte	0x00, 0xf5, 0x21, 0x00


	//----- nvinfo : EIATTR_SPARSE_MMA_MASK
	.align		4
.L_89:
        /*0098*/ 	.byte	0x03, 0x50
        /*009a*/ 	.short	0x0000


	//----- nvinfo : EIATTR_MAXREG_COUNT
	.align		4
        /*009c*/ 	.byte	0x03, 0x1b
        /*009e*/ 	.short	0x00ff


	//----- nvinfo : EIATTR_NUM_BARRIERS
	.align		4
        /*00a0*/ 	.byte	0x02, 0x4c
        /*00a2*/ 	.byte	0x01
	.zero		1


	//----- nvinfo : EIATTR_MERCURY_ISA_VERSION
	.align		4
        /*00a4*/ 	.byte	0x03, 0x5f
        /*00a6*/ 	.short	0x0101


	//----- nvinfo : EIATTR_VRC_CTA_INIT_COUNT
	.align		4
        /*00a8*/ 	.byte	0x02, 0x4a
	.zero		1
	.zero		1


	//----- nvinfo : EIATTR_EXIT_INSTR_OFFSETS
	.align		4
        /*00ac*/ 	.byte	0x04, 0x1c
        /*00ae*/ 	.short	(.L_91 - .L_90)


	//   ....[0]....
.L_90:
        /*00b0*/ 	.word	0x000008a0


	//   ....[1]....
        /*00b4*/ 	.word	0x00000900


	//----- nvinfo : EIATTR_CBANK_PARAM_SIZE
	.align		4
.L_91:
        /*00b8*/ 	.byte	0x03, 0x19
        /*00ba*/ 	.short	0x0030


	//----- nvinfo : EIATTR_PARAM_CBANK
	.align		4
        /*00bc*/ 	.byte	0x04, 0x0a
        /*00be*/ 	.short	(.L_93 - .L_92)
	.align		4
.L_92:
        /*00c0*/ 	.word	index@(.nv.constant0._Z18matrix_mult_sharedPPiiiS0_iiS0_ii)
        /*00c4*/ 	.short	0x0380
        /*00c6*/ 	.short	0x0030


	//----- nvinfo : EIATTR_SW_WAR
	.align		4
.L_93:
        /*00c8*/ 	.byte	0x04, 0x36
        /*00ca*/ 	.short	(.L_95 - .L_94)
.L_94:
        /*00cc*/ 	.word	0x00000008
.L_95:


//--------------------- .nv.callgraph             --------------------------
	.section	.nv.callgraph,"",@"SHT_CUDA_CALLGRAPH"
	.align	4
	.sectionentsize	8
	.align		4
        /*0000*/ 	.word	0x00000000
	.align		4
        /*0004*/ 	.word	0xffffffff
	.align		4
        /*0008*/ 	.word	0x00000000
	.align		4
        /*000c*/ 	.word	0xfffffffe
	.align		4
        /*0010*/ 	.word	0x00000000
	.align		4
        /*0014*/ 	.word	0xfffffffd
	.align		4
        /*0018*/ 	.word	0x00000000
	.align		4
        /*001c*/ 	.word	0xfffffffc


//--------------------- .text._Z11matrix_multPPiiiS0_iiS0_ii --------------------------
	.section	.text._Z11matrix_multPPiiiS0_iiS0_ii,"ax",@progbits
	.align	128
        .global         _Z11matrix_multPPiiiS0_iiS0_ii
        .type           _Z11matrix_multPPiiiS0_iiS0_ii,@function
        .size           _Z11matrix_multPPiiiS0_iiS0_ii,(.L_x_13 - _Z11matrix_multPPiiiS0_iiS0_ii)
        .other          _Z11matrix_multPPiiiS0_iiS0_ii,@"STO_CUDA_ENTRY STV_DEFAULT"
_Z11matrix_multPPiiiS0_iiS0_ii:
.text._Z11matrix_multPPiiiS0_iiS0_ii:
[----:B------:R-:W-:Y:S01]  /*0000*/  LDC R1, c[0x0][0x37c] ;  /* 0x0000df00ff017b82 */ /* 0x000fe20000000800 */
[----:B------:R-:W0:Y:S07]  /*0010*/  S2R R0, SR_TID.X ;  /* 0x0000000000007919 */ /* 0x000e2e0000002100 */
[----:B------:R-:W0:Y:S01]  /*0020*/  S2UR UR4, SR_CTAID.X ;  /* 0x00000000000479c3 */ /* 0x000e220000002500 */
[----:B------:R-:W1:Y:S01]  /*0030*/  LDCU.64 UR6, c[0x0][0x3a8] ;  /* 0x00007500ff0677ac */ /* 0x000e620008000a00 */
[----:B------:R-:W2:Y:S06]  /*0040*/  S2R R2, SR_TID.Y ;  /* 0x0000000000027919 */ /* 0x000eac0000002200 */
[----:B------:R-:W0:Y:S08]  /*0050*/  LDC R3, c[0x0][0x360] ;  /* 0x0000d800ff037b82 */ /* 0x000e300000000800 */
[----:B------:R-:W2:Y:S08]  /*0060*/  S2UR UR5, SR_CTAID.Y ;  /* 0x00000000000579c3 */ /* 0x000eb00000002600 */
[----:B------:R-:W2:Y:S01]  /*0070*/  LDC R5, c[0x0][0x364] ;  /* 0x0000d900ff057b82 */ /* 0x000ea20000000800 */
[----:B0-----:R-:W-:-:S05]  /*0080*/  IMAD R0, R3, UR4, R0 ;  /* 0x0000000403007c24 */ /* 0x001fca000f8e0200 */
[----:B-1----:R-:W-:Y:S01]  /*0090*/  ISETP.GE.AND P0, PT, R0, UR7, PT ;  /* 0x0000000700007c0c */ /* 0x002fe2000bf06270 */
[----:B--2---:R-:W-:-:S05]  /*00a0*/  IMAD R2, R5, UR5, R2 ;  /* 0x0000000505027c24 */ /* 0x004fca000f8e0202 */
[----:B------:R-:W-:-:S13]  /*00b0*/  ISETP.GE.OR P0, PT, R2, UR6, P0 ;  /* 0x0000000602007c0c */ /* 0x000fda0008706670 */
[----:B------:R-:W-:Y:S05]  /*00c0*/  @P0 EXIT ;  /* 0x000000000000094d */ /* 0x000fea0003800000 */
[----:B------:R-:W0:Y:S01]  /*00d0*/  LDCU UR6, c[0x0][0x38c] ;  /* 0x00007180ff0677ac */ /* 0x000e220008000800 */
[----:B------:R-:W-:Y:S01]  /*00e0*/  HFMA2 R9, -RZ, RZ, 0, 0 ;  /* 0x00000000ff097431 */ /* 0x000fe200000001ff */
[----:B------:R-:W1:Y:S01]  /*00f0*/  LDCU.64 UR10, c[0x0][0x358] ;  /* 0x00006b00ff0a77ac */ /* 0x000e620008000a00 */
[----:B0-----:R-:W-:-:S09]  /*0100*/  UISETP.GE.AND UP0, UPT, UR6, 0x1, UPT ;  /* 0x000000010600788c */ /* 0x001fd2000bf06270 */
[----:B-1----:R-:W-:Y:S05]  /*0110*/  BRA.U !UP0, `(.L_x_0) ;  /* 0x0000000d08447547 */ /* 0x002fea000b800000 */
[----:B------:R-:W0:Y:S02]  /*0120*/  LDC.64 R12, c[0x0][0x380] ;  /* 0x0000e000ff0c7b82 */ /* 0x000e240000000a00 */
[----:B0-----:R-:W-:-:S06]  /*0130*/  IMAD.WIDE.U32 R12, R2, 0x8, R12 ;  /* 0x00000008020c7825 */ /* 0x001fcc00078e000c */
[----:B------:R-:W5:Y:S01]  /*0140*/  LDG.E.64 R12, desc[UR10][R12.64] ;  /* 0x0000000a0c0c7981 */ /* 0x000f62000c1e1b00 */
[----:B------:R-:W-:Y:S01]  /*0150*/  UISETP.GE.U32.AND UP1, UPT, UR6, 0x10, UPT ;  /* 0x000000100600788c */ /* 0x000fe2000bf26070 */
[----:B------:R-:W-:Y:S01]  /*0160*/  MOV R3, RZ ;  /* 0x000000ff00037202 */ /* 0x000fe20000000f00 */
[----:B------:R-:W-:Y:S01]  /*0170*/  ULOP3.LUT UR7, UR6, 0xf, URZ, 0xc0, !UPT ;  /* 0x0000000f06077892 */ /* 0x000fe2000f8ec0ff */
[----:B------:R-:W-:-:S03]  /*0180*/  MOV R9, RZ ;  /* 0x000000ff00097202 */ /* 0x000fc60000000f00 */
[----:B------:R-:W-:-:S03]  /*0190*/  UISETP.NE.AND UP0, UPT, UR7, URZ, UPT ;  /* 0x000000ff0700728c */ /* 0x000fc6000bf05270 */
[----:B------:R-:W-:Y:S08]  /*01a0*/  BRA.U !UP1, `(.L_x_1) ;  /* 0x00000005098c7547 */ /* 0x000ff0000b800000 */
[----:B------:R-:W0:Y:S01]  /*01b0*/  LDCU.64 UR4, c[0x0][0x390] ;  /* 0x00007200ff0477ac */ /* 0x000e220008000a00 */
[----:B-----5:R-:W-:Y:S02]  /*01c0*/  IADD3 R4, P0, PT, R12, 0x20, RZ ;  /* 0x000000200c047810 */ /* 0x020fe40007f1e0ff */
[----:B------:R-:W-:Y:S01]  /*01d0*/  MOV R9, RZ ;  /* 0x000000ff00097202 */ /* 0x000fe20000000f00 */
[----:B------:R-:W-:Y:S01]  /*01e0*/  ULOP3.LUT UR8, UR6, 0x7ffffff0, URZ, 0xc0, !UPT ;  /* 0x7ffffff006087892 */ /* 0x000fe2000f8ec0ff */
[----:B------:R-:W-:-:S03]  /*01f0*/  IADD3.X R11, PT, PT, RZ, R13, RZ, P0, !PT ;  /* 0x0000000dff0b7210 */ /* 0x000fc600007fe4ff */
[----:B------:R-:W-:Y:S02]  /*0200*/  UIADD3 UR9, UPT, UPT, -UR8, URZ, URZ ;  /* 0x000000ff08097290 */ /* 0x000fe4000fffe1ff */
[----:B------:R-:W-:Y:S01]  /*0210*/  MOV R3, UR8 ;  /* 0x0000000800037c02 */ /* 0x000fe20008000f00 */
[----:B0-----:R-:W-:-:S04]  /*0220*/  UIADD3 UR4, UP1, UPT, UR4, 0x40, URZ ;  /* 0x0000004004047890 */ /* 0x001fc8000ff3e0ff */
[----:B------:R-:W-:Y:S02]  /*0230*/  UIADD3.X UR5, UPT, UPT, URZ, UR5, URZ, UP1, !UPT ;  /* 0x00000005ff057290 */ /* 0x000fe40008ffe4ff */
[----:B------:R-:W-:-:S04]  /*0240*/  MOV R14, UR4 ;  /* 0x00000004000e7c02 */ /* 0x000fc80008000f00 */
[----:B------:R-:W-:-:S07]  /*0250*/  MOV R15, UR5 ;  /* 0x00000005000f7c02 */ /* 0x000fce0008000f00 */
.L_x_2:
[----:B------:R-:W2:Y:S04]  /*0260*/  LDG.E.64 R26, desc[UR10][R14.64+-0x40] ;  /* 0xffffc00a0e1a7981 */ /* 0x000ea8000c1e1b00 */
[----:B------:R-:W3:Y:S04]  /*0270*/  LDG.E.64 R24, desc[UR10][R14.64+-0x38] ;  /* 0xffffc80a0e187981 */ /* 0x000ee8000c1e1b00 */
[----:B------:R-:W4:Y:S04]  /*0280*/  LDG.E.64 R22, desc[UR10][R14.64+-0x30] ;  /* 0xffffd00a0e167981 */ /* 0x000f28000c1e1b00 */
[----:B------:R-:W5:Y:S04]  /*0290*/  LDG.E.64 R6, desc[UR10][R14.64+-0x28] ;  /* 0xffffd80a0e067981 */ /* 0x000f68000c1e1b00 */
[----:B------:R-:W5:Y:S04]  /*02a0*/  LDG.E.64 R20, desc[UR10][R14.64+-0x20] ;  /* 0xffffe00a0e147981 */ /* 0x000f68000c1e1b00 */
[----:B------:R-:W5:Y:S04]  /*02b0*/  LDG.E.64 R28, desc[UR10][R14.64+-0x18] ;  /* 0xffffe80a0e1c7981 */ /* 0x000f68000c1e1b00 */
[----:B------:R-:W5:Y:S04]  /*02c0*/  LDG.E.64 R18, desc[UR10][R14.64+-0x10] ;  /* 0xfffff00a0e127981 */ /* 0x000f68000c1e1b00 */
[----:B------:R-:W5:Y:S01]  /*02d0*/  LDG.E.64 R16, desc[UR10][R14.64+-0x8] ;  /* 0xfffff80a0e107981 */ /* 0x000f62000c1e1b00 */
[----:B------:R-:W-:-:S05]  /*02e0*/  MOV R10, R4 ;  /* 0x00000004000a7202 */ /* 0x000fca0000000f00 */
[----:B------:R-:W5:Y:S01]  /*02f0*/  LDG.E R5, desc[UR10][R10.64+-0xc] ;  /* 0xfffff40a0a057981 */ /* 0x000f62000c1e1900 */
[----:B--2---:R-:W-:-:S04]  /*0300*/  IMAD.WIDE R26, R0, 0x4, R26 ;  /* 0x00000004001a7825 */ /* 0x004fc800078e021a */
[C---:B---3--:R-:W-:Y:S01]  /*0310*/  IMAD.WIDE R24, R0.reuse, 0x4, R24 ;  /* 0x0000000400187825 */ /* 0x048fe200078e0218 */
[----:B------:R-:W2:Y:S03]  /*0320*/  LDG.E R8, desc[UR10][R26.64] ;  /* 0x0000000a1a087981 */ /* 0x000ea6000c1e1900 */
[C---:B----4-:R-:W-:Y:S02]  /*0330*/  IMAD.WIDE R22, R0.reuse, 0x4, R22 ;  /* 0x0000000400167825 */ /* 0x050fe400078e0216 */
[----:B------:R-:W3:Y:S02]  /*0340*/  LDG.E R25, desc[UR10][R24.64] ;  /* 0x0000000a18197981 */ /* 0x000ee4000c1e1900 */
[C---:B-----5:R-:W-:Y:S02]  /*0350*/  IMAD.WIDE R6, R0.reuse, 0x4, R6 ;  /* 0x0000000400067825 */ /* 0x060fe400078e0206 */
[----:B------:R-:W4:Y:S04]  /*0360*/  LDG.E R23, desc[UR10][R22.64] ;  /* 0x0000000a16177981 */ /* 0x000f28000c1e1900 */
[----:B------:R-:W2:Y:S04]  /*0370*/  LDG.E R26, desc[UR10][R10.64+-0x20] ;  /* 0xffffe00a0a1a7981 */ /* 0x000ea8000c1e1900 */
[----:B------:R-:W3:Y:S01]  /*0380*/  LDG.E R24, desc[UR10][R10.64+-0x1c] ;  /* 0xffffe40a0a187981 */ /* 0x000ee2000c1e1900 */
[----:B------:R-:W-:-:S03]  /*0390*/  IMAD.WIDE R20, R0, 0x4, R20 ;  /* 0x0000000400147825 */ /* 0x000fc600078e0214 */
[----:B------:R-:W4:Y:S04]  /*03a0*/  LDG.E R22, desc[UR10][R10.64+-0x18] ;  /* 0xffffe80a0a167981 */ /* 0x000f28000c1e1900 */
[----:B------:R-:W5:Y:S04]  /*03b0*/  LDG.E R7, desc[UR10][R6.64] ;  /* 0x0000000a06077981 */ /* 0x000f68000c1e1900 */
[----:B------:R-:W5:Y:S01]  /*03c0*/  LDG.E R21, desc[UR10][R20.64] ;  /* 0x0000000a14157981 */ /* 0x000f62000c1e1900 */
[----:B------:R-:W-:-:S03]  /*03d0*/  IMAD.WIDE R28, R0, 0x4, R28 ;  /* 0x00000004001c7825 */ /* 0x000fc600078e021c */
[----:B------:R-:W5:Y:S04]  /*03e0*/  LDG.E R27, desc[UR10][R10.64+-0x8] ;  /* 0xfffff80a0a1b7981 */ /* 0x000f68000c1e1900 */
[----:B------:R-:W5:Y:S04]  /*03f0*/  LDG.E R6, desc[UR10][R10.64+-0x14] ;  /* 0xffffec0a0a067981 */ /* 0x000f68000c1e1900 */
[----:B------:R-:W5:Y:S01]  /*0400*/  LDG.E R20, desc[UR10][R10.64+-0x10] ;  /* 0xfffff00a0a147981 */ /* 0x000f62000c1e1900 */
[----:B------:R-:W-:-:S03]  /*0410*/  IMAD.WIDE R18, R0, 0x4, R18 ;  /* 0x0000000400127825 */ /* 0x000fc600078e0212 */
[----:B------:R-:W5:Y:S01]  /*0420*/  LDG.E R4, desc[UR10][R28.64] ;  /* 0x0000000a1c047981 */ /* 0x000f62000c1e1900 */
[----:B------:R-:W-:-:S03]  /*0430*/  IMAD.WIDE R16, R0, 0x4, R16 ;  /* 0x0000000400107825 */ /* 0x000fc600078e0210 */
[----:B------:R0:W5:Y:S04]  /*0440*/  LDG.E R18, desc[UR10][R18.64] ;  /* 0x0000000a12127981 */ /* 0x000168000c1e1900 */
[----:B------:R-:W5:Y:S04]  /*0450*/  LDG.E R16, desc[UR10][R16.64] ;  /* 0x0000000a10107981 */ /* 0x000f68000c1e1900 */
[----:B------:R-:W5:Y:S04]  /*0460*/  LDG.E R29, desc[UR10][R10.64+0x4] ;  /* 0x0000040a0a1d7981 */ /* 0x000f68000c1e1900 */
[----:B------:R-:W5:Y:S04]  /*0470*/  LDG.E R28, desc[UR10][R10.64+0x8] ;  /* 0x0000080a0a1c7981 */ /* 0x000f68000c1e1900 */
[----:B------:R-:W5:Y:S01]  /*0480*/  LDG.E R17, desc[UR10][R10.64+-0x4] ;  /* 0xfffffc0a0a117981 */ /* 0x000f62000c1e1900 */
[----:B--2---:R-:W-:-:S04]  /*0490*/  IMAD R8, R26, R8, R9 ;  /* 0x000000081a087224 */ /* 0x004fc800078e0209 */
[----:B---3--:R-:W-:-:S04]  /*04a0*/  IMAD R8, R24, R25, R8 ;  /* 0x0000001918087224 */ /* 0x008fc800078e0208 */
[----:B----4-:R-:W-:Y:S02]  /*04b0*/  IMAD R24, R22, R23, R8 ;  /* 0x0000001716187224 */ /* 0x010fe400078e0208 */
[----:B------:R-:W2:Y:S04]  /*04c0*/  LDG.E.64 R22, desc[UR10][R14.64] ;  /* 0x0000000a0e167981 */ /* 0x000ea8000c1e1b00 */
[----:B------:R-:W3:Y:S01]  /*04d0*/  LDG.E.64 R8, desc[UR10][R14.64+0x8] ;  /* 0x0000080a0e087981 */ /* 0x000ee2000c1e1b00 */
[----:B-----5:R-:W-:-:S03]  /*04e0*/  IMAD R6, R6, R7, R24 ;  /* 0x0000000706067224 */ /* 0x020fc600078e0218 */
[----:B------:R-:W4:Y:S01]  /*04f0*/  LDG.E.64 R24, desc[UR10][R14.64+0x20] ;  /* 0x0000200a0e187981 */ /* 0x000f22000c1e1b00 */
[----:B0-----:R-:W-:-:S03]  /*0500*/  IMAD R19, R20, R21, R6 ;  /* 0x0000001514137224 */ /* 0x001fc600078e0206 */
[----:B------:R-:W5:Y:S04]  /*0510*/  LDG.E.64 R20, desc[UR10][R14.64+0x10] ;  /* 0x0000100a0e147981 */ /* 0x000f68000c1e1b00 */
[----:B------:R-:W5:Y:S01]  /*0520*/  LDG.E.64 R6, desc[UR10][R14.64+0x18] ;  /* 0x0000180a0e067981 */ /* 0x000f62000c1e1b00 */
[----:B------:R-:W-:-:S03]  /*0530*/  IMAD R19, R5, R4, R19 ;  /* 0x0000000405137224 */ /* 0x000fc600078e0213 */
[----:B------:R-:W5:Y:S01]  /*0540*/  LDG.E.64 R4, desc[UR10][R14.64+0x28] ;  /* 0x0000280a0e047981 */ /* 0x000f62000c1e1b00 */
[----:B------:R-:W-:-:S03]  /*0550*/  IMAD R26, R27, R18, R19 ;  /* 0x000000121b1a7224 */ /* 0x000fc600078e0213 */
[----:B------:R-:W5:Y:S04]  /*0560*/  LDG.E.64 R18, desc[UR10][R14.64+0x30] ;  /* 0x0000300a0e127981 */ /* 0x000f68000c1e1b00 */
[----:B------:R-:W5:Y:S01]  /*0570*/  LDG.E R27, desc[UR10][R10.64] ;  /* 0x0000000a0a1b7981 */ /* 0x000f62000c1e1900 */
[----:B------:R-:W-:-:S03]  /*0580*/  IMAD R26, R17, R16, R26 ;  /* 0x00000010111a7224 */ /* 0x000fc600078e021a */
[----:B------:R-:W5:Y:S01]  /*0590*/  LDG.E.64 R16, desc[UR10][R14.64+0x38] ;  /* 0x0000380a0e107981 */ /* 0x000f62000c1e1b00 */
[----:B--2---:R-:W-:-:S04]  /*05a0*/  IMAD.WIDE R22, R0, 0x4, R22 ;  /* 0x0000000400167825 */ /* 0x004fc800078e0216 */
[C---:B---3--:R-:W-:Y:S02]  /*05b0*/  IMAD.WIDE R8, R0.reuse, 0x4, R8 ;  /* 0x0000000400087825 */ /* 0x048fe400078e0208 */
[----:B------:R-:W2:Y:S04]  /*05c0*/  LDG.E R23, desc[UR10][R22.64] ;  /* 0x0000000a16177981 */ /* 0x000ea8000c1e1900 */
[----:B------:R-:W3:Y:S01]  /*05d0*/  LDG.E R8, desc[UR10][R8.64] ;  /* 0x0000000a08087981 */ /* 0x000ee2000c1e1900 */
[----:B----4-:R-:W-:-:S03]  /*05e0*/  IMAD.WIDE R24, R0, 0x4, R24 ;  /* 0x0000000400187825 */ /* 0x010fc600078e0218 */
[----:B------:R-:W4:Y:S01]  /*05f0*/  LDG.E R22, desc[UR10][R10.64+0x10] ;  /* 0x0000100a0a167981 */ /* 0x000f22000c1e1900 */
[----:B-----5:R-:W-:-:S03]  /*0600*/  IMAD.WIDE R20, R0, 0x4, R20 ;  /* 0x0000000400147825 */ /* 0x020fc600078e0214 */
[----:B------:R-:W5:Y:S01]  /*0610*/  LDG.E R9, desc[UR10][R10.64+0xc] ;  /* 0x00000c0a0a097981 */ /* 0x000f62000c1e1900 */
[----:B------:R-:W-:-:S03]  /*0620*/  IMAD.WIDE R6, R0, 0x4, R6 ;  /* 0x0000000400067825 */ /* 0x000fc600078e0206 */
[----:B------:R-:W4:Y:S04]  /*0630*/  LDG.E R24, desc[UR10][R24.64] ;  /* 0x0000000a18187981 */ /* 0x000f28000c1e1900 */
[----:B------:R-:W5:Y:S01]  /*0640*/  LDG.E R20, desc[UR10][R20.64] ;  /* 0x0000000a14147981 */ /* 0x000f62000c1e1900 */
[----:B------:R-:W-:-:S03]  /*0650*/  IMAD.WIDE R4, R0, 0x4, R4 ;  /* 0x0000000400047825 */ /* 0x000fc600078e0204 */
[----:B------:R-:W4:Y:S01]  /*0660*/  LDG.E R6, desc[UR10][R6.64] ;  /* 0x0000000a06067981 */ /* 0x000f22000c1e1900 */
[----:B------:R-:W-:-:S03]  /*0670*/  IMAD.WIDE R18, R0, 0x4, R18 ;  /* 0x0000000400127825 */ /* 0x000fc600078e0212 */
[----:B------:R-:W4:Y:S04]  /*0680*/  LDG.E R4, desc[UR10][R4.64] ;  /* 0x0000000a04047981 */ /* 0x000f28000c1e1900 */
[----:B------:R-:W4:Y:S04]  /*0690*/  LDG.E R18, desc[UR10][R18.64] ;  /* 0x0000000a12127981 */ /* 0x000f28000c1e1900 */
[----:B------:R-:W4:Y:S01]  /*06a0*/  LDG.E R7, desc[UR10][R10.64+0x14] ;  /* 0x0000140a0a077981 */ /* 0x000f22000c1e1900 */
[----:B------:R-:W-:-:S03]  /*06b0*/  IMAD.WIDE R16, R0, 0x4, R16 ;  /* 0x0000000400107825 */ /* 0x000fc600078e0210 */
[----:B------:R-:W4:Y:S04]  /*06c0*/  LDG.E R21, desc[UR10][R10.64+0x18] ;  /* 0x0000180a0a157981 */ /* 0x000f28000c1e1900 */
[----:B------:R-:W4:Y:S04]  /*06d0*/  LDG.E R16, desc[UR10][R16.64] ;  /* 0x0000000a10107981 */ /* 0x000f28000c1e1900 */
[----:B------:R0:W4:Y:S01]  /*06e0*/  LDG.E R5, desc[UR10][R10.64+0x1c] ;  /* 0x00001c0a0a057981 */ /* 0x000122000c1e1900 */
[----:B------:R-:W-:-:S04]  /*06f0*/  UIADD3 UR9, UPT, UPT, UR9, 0x10, URZ ;  /* 0x0000001009097890 */ /* 0x000fc8000fffe0ff */
[----:B------:R-:W-:Y:S01]  /*0700*/  UISETP.NE.AND UP1, UPT, UR9, URZ, UPT ;  /* 0x000000ff0900728c */ /* 0x000fe2000bf25270 */
[----:B------:R-:W-:-:S04]  /*0710*/  IADD3 R14, P1, PT, R14, 0x80, RZ ;  /* 0x000000800e0e7810 */ /* 0x000fc80007f3e0ff */
[----:B------:R-:W-:Y:S01]  /*0720*/  IADD3.X R15, PT, PT, RZ, R15, RZ, P1, !PT ;  /* 0x0000000fff0f7210 */ /* 0x000fe20000ffe4ff */
[----:B--2---:R-:W-:-:S04]  /*0730*/  IMAD R23, R27, R23, R26 ;  /* 0x000000171b177224 */ /* 0x004fc800078e021a */
[----:B---3--:R-:W-:-:S04]  /*0740*/  IMAD R23, R29, R8, R23 ;  /* 0x000000081d177224 */ /* 0x008fc800078e0217 */
[----:B-----5:R-:W-:-:S04]  /*0750*/  IMAD R20, R28, R20, R23 ;  /* 0x000000141c147224 */ /* 0x020fc800078e0217 */
[----:B----4-:R-:W-:-:S04]  /*0760*/  IMAD R9, R9, R6, R20 ;  /* 0x0000000609097224 */ /* 0x010fc800078e0214 */
[----:B------:R-:W-:-:S04]  /*0770*/  IMAD R9, R22, R24, R9 ;  /* 0x0000001816097224 */ /* 0x000fc800078e0209 */
[----:B------:R-:W-:Y:S01]  /*0780*/  IMAD R7, R7, R4, R9 ;  /* 0x0000000407077224 */ /* 0x000fe200078e0209 */
[----:B------:R-:W-:-:S03]  /*0790*/  IADD3 R4, P0, PT, R10, 0x40, RZ ;  /* 0x000000400a047810 */ /* 0x000fc60007f1e0ff */
[----:B------:R-:W-:Y:S01]  /*07a0*/  IMAD R7, R21, R18, R7 ;  /* 0x0000001215077224 */ /* 0x000fe200078e0207 */
[----:B0-----:R-:W-:-:S03]  /*07b0*/  IADD3.X R11, PT, PT, RZ, R11, RZ, P0, !PT ;  /* 0x0000000bff0b7210 */ /* 0x001fc600007fe4ff */
[----:B------:R-:W-:Y:S01]  /*07c0*/  IMAD R9, R5, R16, R7 ;  /* 0x0000001005097224 */ /* 0x000fe200078e0207 */
[----:B------:R-:W-:Y:S06]  /*07d0*/  BRA.U UP1, `(.L_x_2) ;  /* 0xfffffff901a07547 */ /* 0x000fec000b83ffff */
.L_x_1:
[----:B------:R-:W-:Y:S05]  /*07e0*/  BRA.U !UP0, `(.L_x_0) ;  /* 0x0000000508907547 */ /* 0x000fea000b800000 */
[----:B------:R-:W-:Y:S02]  /*07f0*/  UISETP.GE.U32.AND UP0, UPT, UR7, 0x8, UPT ;  /* 0x000000080700788c */ /* 0x000fe4000bf06070 */
[----:B------:R-:W-:-:S04]  /*0800*/  ULOP3.LUT UR5, UR6, 0x7, URZ, 0xc0, !UPT ;  /* 0x0000000706057892 */ /* 0x000fc8000f8ec0ff */
[----:B------:R-:W-:-:S03]  /*0810*/  UISETP.NE.AND UP1, UPT, UR5, URZ, UPT ;  /* 0x000000ff0500728c */ /* 0x000fc6000bf25270 */
[----:B------:R-:W-:Y:S08]  /*0820*/  BRA.U !UP0, `(.L_x_3) ;  /* 0x0000000108b07547 */ /* 0x000ff0000b800000 */
[----:B------:R-:W0:Y:S02]  /*0830*/  LDC.64 R26, c[0x0][0x390] ;  /* 0x0000e400ff1a7b82 */ /* 0x000e240000000a00 */
[----:B0-----:R-:W-:-:S05]  /*0840*/  IMAD.WIDE.U32 R26, R3, 0x8, R26 ;  /* 0x00000008031a7825 */ /* 0x001fca00078e001a */
[----:B------:R-:W2:Y:S04]  /*0850*/  LDG.E.64 R4, desc[UR10][R26.64] ;  /* 0x0000000a1a047981 */ /* 0x000ea8000c1e1b00 */
[----:B------:R-:W3:Y:S04]  /*0860*/  LDG.E.64 R28, desc[UR10][R26.64+0x8] ;  /* 0x0000080a1a1c7981 */ /* 0x000ee8000c1e1b00 */
[----:B------:R-:W4:Y:S04]  /*0870*/  LDG.E.64 R20, desc[UR10][R26.64+0x10] ;  /* 0x0000100a1a147981 */ /* 0x000f28000c1e1b00 */
[----:B------:R-:W4:Y:S04]  /*0880*/  LDG.E.64 R22, desc[UR10][R26.64+0x18] ;  /* 0x0000180a1a167981 */ /* 0x000f28000c1e1b00 */
[----:B------:R-:W4:Y:S04]  /*0890*/  LDG.E.64 R18, desc[UR10][R26.64+0x20] ;  /* 0x0000200a1a127981 */ /* 0x000f28000c1e1b00 */
[----:B------:R-:W4:Y:S04]  /*08a0*/  LDG.E.64 R16, desc[UR10][R26.64+0x28] ;  /* 0x0000280a1a107981 */ /* 0x000f28000c1e1b00 */
[----:B------:R-:W4:Y:S04]  /*08b0*/  LDG.E.64 R14, desc[UR10][R26.64+0x30] ;  /* 0x0000300a1a0e7981 */ /* 0x000f28000c1e1b00 */
[----:B------:R-:W4:Y:S01]  /*08c0*/  LDG.E.64 R10, desc[UR10][R26.64+0x38] ;  /* 0x0000380a1a0a7981 */ /* 0x000f22000c1e1b00 */
[----:B-----5:R-:W-:-:S05]  /*08d0*/  IMAD.WIDE.U32 R6, R3, 0x4, R12 ;  /* 0x0000000403067825 */ /* 0x020fca00078e000c */
[----:B------:R-:W4:Y:S04]  /*08e0*/  LDG.E R25, desc[UR10][R6.64+0x4] ;  /* 0x0000040a06197981 */ /* 0x000f28000c1e1900 */
[----:B------:R-:W4:Y:S04]  /*08f0*/  LDG.E R24, desc[UR10][R6.64+0x8] ;  /* 0x0000080a06187981 */ /* 0x000f28000c1e1900 */
[----:B------:R-:W4:Y:S04]  /*0900*/  LDG.E R26, desc[UR10][R6.64+0xc] ;  /* 0x00000c0a061a7981 */ /* 0x000f28000c1e1900 */
[----:B------:R-:W4:Y:S01]  /*0910*/  LDG.E R27, desc[UR10][R6.64+0x10] ;  /* 0x0000100a061b7981 */ /* 0x000f22000c1e1900 */
[----:B--2---:R-:W-:-:S04]  /*0920*/  IMAD.WIDE R4, R0, 0x4, R4 ;  /* 0x0000000400047825 */ /* 0x004fc800078e0204 */
[C---:B---3--:R-:W-:Y:S02]  /*0930*/  IMAD.WIDE R28, R0.reuse, 0x4, R28 ;  /* 0x00000004001c7825 */ /* 0x048fe400078e021c */
[----:B------:R-:W2:Y:S02]  /*0940*/  LDG.E R4, desc[UR10][R4.64] ;  /* 0x0000000a04047981 */ /* 0x000ea4000c1e1900 */
[C---:B----4-:R-:W-:Y:S02]  /*0950*/  IMAD.WIDE R20, R0.reuse, 0x4, R20 ;  /* 0x0000000400147825 */ /* 0x050fe400078e0214 */
[----:B------:R-:W3:Y:S02]  /*0960*/  LDG.E R8, desc[UR10][R28.64] ;  /* 0x0000000a1c087981 */ /* 0x000ee4000c1e1900 */
[C---:B------:R-:W-:Y:S02]  /*0970*/  IMAD.WIDE R22, R0.reuse, 0x4, R22 ;  /* 0x0000000400167825 */ /* 0x040fe400078e0216 */
[----:B------:R-:W4:Y:S04]  /*0980*/  LDG.E R21, desc[UR10][R20.64] ;  /* 0x0000000a14157981 */ /* 0x000f28000c1e1900 */
[----:B------:R-:W2:Y:S01]  /*0990*/  LDG.E R5, desc[UR10][R6.64] ;  /* 0x0000000a06057981 */ /* 0x000ea2000c1e1900 */
[----:B------:R-:W-:-:S03]  /*09a0*/  IMAD.WIDE R18, R0, 0x4, R18 ;  /* 0x0000000400127825 */ /* 0x000fc600078e0212 */
[----:B------:R-:W4:Y:S01]  /*09b0*/  LDG.E R23, desc[UR10][R22.64] ;  /* 0x0000000a16177981 */ /* 0x000f22000c1e1900 */
[----:B------:R-:W-:-:S03]  /*09c0*/  IMAD.WIDE R16, R0, 0x4, R16 ;  /* 0x0000000400107825 */ /* 0x000fc600078e0210 */
[----:B------:R-:W4:Y:S01]  /*09d0*/  LDG.E R18, desc[UR10][R18.64] ;  /* 0x0000000a12127981 */ /* 0x000f22000c1e1900 */
[----:B------:R-:W-:-:S03]  /*09e0*/  IMAD.WIDE R14, R0, 0x4, R14 ;  /* 0x00000004000e7825 */ /* 0x000fc600078e020e */
[----:B------:R-:W4:Y:S01]  /*09f0*/  LDG.E R17, desc[UR10][R16.64] ;  /* 0x0000000a10117981 */ /* 0x000f22000c1e1900 */
[----:B------:R-:W-:-:S03]  /*0a00*/  IMAD.WIDE R10, R0, 0x4, R10 ;  /* 0x00000004000a7825 */ /* 0x000fc600078e020a */
[----:B------:R-:W4:Y:S04]  /*0a10*/  LDG.E R28, desc[UR10][R6.64+0x14] ;  /* 0x0000140a061c7981 */ /* 0x000f28000c1e1900 */
[----:B------:R-:W4:Y:S04]  /*0a20*/  LDG.E R14, desc[UR10][R14.64] ;  /* 0x0000000a0e0e7981 */ /* 0x000f28000c1e1900 */
[----:B------:R-:W4:Y:S04]  /*0a30*/  LDG.E R29, desc[UR10][R6.64+0x18] ;  /* 0x0000180a061d7981 */ /* 0x000f28000c1e1900 */
[----:B------:R-:W4:Y:S04]  /*0a40*/  LDG.E R20, desc[UR10][R6.64+0x1c] ;  /* 0x00001c0a06147981 */ /* 0x000f28000c1e1900 */
[----:B------:R-:W4:Y:S01]  /*0a50*/  LDG.E R10, desc[UR10][R10.64] ;  /* 0x0000000a0a0a7981 */ /* 0x000f22000c1e1900 */
[----:B------:R-:W-:Y:S01]  /*0a60*/  IADD3 R3, PT, PT, R3, 0x8, RZ ;  /* 0x0000000803037810 */ /* 0x000fe20007ffe0ff */
[----:B--2---:R-:W-:-:S04]  /*0a70*/  IMAD R4, R5, R4, R9 ;  /* 0x0000000405047224 */ /* 0x004fc800078e0209 */
[----:B---3--:R-:W-:-:S04]  /*0a80*/  IMAD R4, R25, R8, R4 ;  /* 0x0000000819047224 */ /* 0x008fc800078e0204 */
[----:B----4-:R-:W-:-:S04]  /*0a90*/  IMAD R4, R24, R21, R4 ;  /* 0x0000001518047224 */ /* 0x010fc800078e0204 */
[----:B------:R-:W-:-:S04]  /*0aa0*/  IMAD R4, R26, R23, R4 ;  /* 0x000000171a047224 */ /* 0x000fc800078e0204 */
[----:B------:R-:W-:-:S04]  /*0ab0*/  IMAD R4, R27, R18, R4 ;  /* 0x000000121b047224 */ /* 0x000fc800078e0204 */
[----:B------:R-:W-:-:S04]  /*0ac0*/  IMAD R4, R28, R17, R4 ;  /* 0x000000111c047224 */ /* 0x000fc800078e0204 */
[----:B------:R-:W-:-:S04]  /*0ad0*/  IMAD R29, R29, R14, R4 ;  /* 0x0000000e1d1d7224 */ /* 0x000fc800078e0204 */
[----:B------:R-:W-:-:S07]  /*0ae0*/  IMAD R9, R20, R10, R29 ;  /* 0x0000000a14097224 */ /* 0x000fce00078e021d */
.L_x_3:
        /* <DEDUP_REMOVED lines=10> */
[----:B------:R-:W4:Y:S01]  /*0b90*/  LDG.E.64 R6, desc[UR10][R14.64+0x18] ;  /* 0x0000180a0e067981 */ /* 0x000f22000c1e1b00 */
[----:B--2---:R-:W-:-:S04]  /*0ba0*/  IMAD.WIDE R16, R0, 0x4, R4 ;  /* 0x0000000400107825 */ /* 0x004fc800078e0204 */
[----:B-----5:R-:W-:Y:S02]  /*0bb0*/  IMAD.WIDE.U32 R4, R3, 0x4, R12 ;  /* 0x0000000403047825 */ /* 0x020fe400078e000c */
[----:B------:R-:W2:Y:S02]  /*0bc0*/  LDG.E R16, desc[UR10][R16.64] ;  /* 0x0000000a10107981 */ /* 0x000ea4000c1e1900 */
[C---:B---3--:R-:W-:Y:S02]  /*0bd0*/  IMAD.WIDE R18, R0.reuse, 0x4, R18 ;  /* 0x0000000400127825 */ /* 0x048fe400078e0212 */
[----:B------:R-:W2:Y:S02]  /*0be0*/  LDG.E R8, desc[UR10][R4.64] ;  /* 0x0000000a04087981 */ /* 0x000ea4000c1e1900 */
[C---:B----4-:R-:W-:Y:S02]  /*0bf0*/  IMAD.WIDE R10, R0.reuse, 0x4, R10 ;  /* 0x00000004000a7825 */ /* 0x050fe400078e020a */
[----:B------:R-:W3:Y:S02]  /*0c00*/  LDG.E R18, desc[UR10][R18.64] ;  /* 0x0000000a12127981 */ /* 0x000ee4000c1e1900 */
[----:B------:R-:W-:-:S02]  /*0c10*/  IMAD.WIDE R6, R0, 0x4, R6 ;  /* 0x0000000400067825 */ /* 0x000fc400078e0206 */
[----:B------:R-:W3:Y:S04]  /*0c20*/  LDG.E R21, desc[UR10][R4.64+0x4] ;  /* 0x0000040a04157981 */ /* 0x000ee8000c1e1900 */
        /* <DEDUP_REMOVED lines=8> */
[----:B------:R-:W-:-:S07]  /*0cb0*/  IMAD R9, R23, R6, R8 ;  /* 0x0000000617097224 */ /* 0x000fce00078e0208 */
.L_x_4:
[----:B------:R-:W-:Y:S05]  /*0cc0*/  BRA.U !UP1, `(.L_x_0) ;  /* 0x0000000109587547 */ /* 0x000fea000b800000 */
[----:B------:R-:W0:Y:S01]  /*0cd0*/  LDC.64 R4, c[0x0][0x390] ;  /* 0x0000e400ff047b82 */ /* 0x000e220000000a00 */
[----:B-----5:R-:W-:Y:S01]  /*0ce0*/  IMAD.WIDE.U32 R12, R3, 0x4, R12 ;  /* 0x00000004030c7825 */ /* 0x020fe200078e000c */
[----:B------:R-:W-:-:S03]  /*0cf0*/  UIADD3 UR4, UPT, UPT, -UR4, URZ, URZ ;  /* 0x000000ff04047290 */ /* 0x000fc6000fffe1ff */
[----:B0-----:R-:W-:-:S03]  /*0d00*/  IMAD.WIDE.U32 R4, R3, 0x8, R4 ;  /* 0x0000000803047825 */ /* 0x001fc600078e0004 */
[----:B------:R-:W-:Y:S02]  /*0d10*/  MOV R3, R4 ;  /* 0x0000000400037202 */ /* 0x000fe40000000f00 */
[----:B------:R-:W-:-:S07]  /*0d20*/  MOV R10, R5 ;  /* 0x00000005000a7202 */ /* 0x000fce0000000f00 */
.L_x_5:
[----:B------:R-:W-:Y:S02]  /*0d30*/  MOV R6, R3 ;  /* 0x0000000300067202 */ /* 0x000fe40000000f00 */
[----:B------:R-:W-:-:S05]  /*0d40*/  MOV R7, R10 ;  /* 0x0000000a00077202 */ /* 0x000fca0000000f00 */
[----:B------:R0:W2:Y:S02]  /*0d50*/  LDG.E.64 R4, desc[UR10][R6.64] ;  /* 0x0000000a06047981 */ /* 0x0000a4000c1e1b00 */
[----:B0-----:R-:W-:Y:S02]  /*0d60*/  MOV R6, R12 ;  /* 0x0000000c00067202 */ /* 0x001fe40000000f00 */
[----:B------:R-:W-:-:S05]  /*0d70*/  MOV R7, R13 ;  /* 0x0000000d00077202 */ /* 0x000fca0000000f00 */
[----:B------:R-:W3:Y:S01]  /*0d80*/  LDG.E R8, desc[UR10][R6.64] ;  /* 0x0000000a06087981 */ /* 0x000ee2000c1e1900 */
[----:B--2---:R-:W-:-:S06]  /*0d90*/  IMAD.WIDE R4, R0, 0x4, R4 ;  /* 0x0000000400047825 */ /* 0x004fcc00078e0204 */
[----:B------:R-:W3:Y:S01]  /*0da0*/  LDG.E R4, desc[UR10][R4.64] ;  /* 0x0000000a04047981 */ /* 0x000ee2000c1e1900 */
[----:B------:R-:W-:-:S04]  /*0db0*/  UIADD3 UR4, UPT, UPT, UR4, 0x1, URZ ;  /* 0x0000000104047890 */ /* 0x000fc8000fffe0ff */
[----:B------:R-:W-:Y:S01]  /*0dc0*/  UISETP.NE.AND UP0, UPT, UR4, URZ, UPT ;  /* 0x000000ff0400728c */ /* 0x000fe2000bf05270 */
[----:B------:R-:W-:Y:S02]  /*0dd0*/  IADD3 R3, P0, PT, R3, 0x8, RZ ;  /* 0x0000000803037810 */ /* 0x000fe40007f1e0ff */
[----:B------:R-:W-:Y:S02]  /*0de0*/  IADD3 R12, P1, PT, R12, 0x4, RZ ;  /* 0x000000040c0c7810 */ /* 0x000fe40007f3e0ff */
[----:B------:R-:W-:Y:S02]  /*0df0*/  IADD3.X R10, PT, PT, RZ, R10, RZ, P0, !PT ;  /* 0x0000000aff0a7210 */ /* 0x000fe400007fe4ff */
[----:B------:R-:W-:Y:S01]  /*0e00*/  IADD3.X R13, PT, PT, RZ, R13, RZ, P1, !PT ;  /* 0x0000000dff0d7210 */ /* 0x000fe20000ffe4ff */
[----:B---3--:R-:W-:Y:S01]  /*0e10*/  IMAD R9, R8, R4, R9 ;  /* 0x0000000408097224 */ /* 0x008fe200078e0209 */
[----:B------:R-:W-:Y:S07]  /*0e20*/  BRA.U UP0, `(.L_x_5) ;  /* 0xfffffffd00c07547 */ /* 0x000fee000b83ffff */
.L_x_0:
[----:B------:R-:W0:Y:S02]  /*0e30*/  LDC.64 R4, c[0x0][0x3a0] ;  /* 0x0000e800ff047b82 */ /* 0x000e240000000a00 */
[----:B0-----:R-:W-:-:S06]  /*0e40*/  IMAD.WIDE.U32 R2, R2, 0x8, R4 ;  /* 0x0000000802027825 */ /* 0x001fcc00078e0004 */
[----:B------:R-:W2:Y:S02]  /*0e50*/  LDG.E.64 R2, desc[UR10][R2.64] ;  /* 0x0000000a02027981 */ /* 0x000ea4000c1e1b00 */
[----:B--2---:R-:W-:-:S05]  /*0e60*/  IMAD.WIDE R4, R0, 0x4, R2 ;  /* 0x0000000400047825 */ /* 0x004fca00078e0202 */
[----:B------:R-:W-:Y:S01]  /*0e70*/  STG.E desc[UR10][R4.64], R9 ;  /* 0x0000000904007986 */ /* 0x000fe2000c10190a */
[----:B------:R-:W-:Y:S05]  /*0e80*/  EXIT ;  /* 0x000000000000794d */ /* 0x000fea0003800000 */
.L_x_6:
[----:B------:R-:W-:-:S00]  /*0e90*/  BRA `(.L_x_6) ;  /* 0xfffffffc00fc7947 */ /* 0x000fc0000383ffff */
[----:B------:R-:W-:-:S00]  /*0ea0*/  NOP ;  /* 0x0000000000007918 */ /* 0x000fc00000000000 */
        /* <DEDUP_REMOVED lines=13> */
.L_x_13:


//--------------------- .text._Z27matrix_mult_shared_mejoradoPPiiiS0_iiS0_ii --------------------------
	.section	.text._Z27matrix_mult_shared_mejoradoPPiiiS0_iiS0_ii,"ax",@progbits
	.align	128
        .global         _Z27matrix_mult_shared_mejoradoPPiiiS0_iiS0_ii
        .type           _Z27matrix_mult_shared_mejoradoPPiiiS0_iiS0_ii,@function
        .size           _Z27matrix_mult_shared_mejoradoPPiiiS0_iiS0_ii,(.L_x_14 - _Z27matrix_mult_shared_mejoradoPPiiiS0_iiS0_ii)
        .other          _Z27matrix_mult_shared_mejoradoPPiiiS0_iiS0_ii,@"STO_CUDA_ENTRY STV_DEFAULT"
_Z27matrix_mult_shared_mejoradoPPiiiS0_iiS0_ii:
.text._Z27matrix_mult_shared_mejoradoPPiiiS0_iiS0_ii:
[----:B------:R-:W-:Y:S01]  /*0000*/  LDC R1, c[0x0][0x37c] ;  /* 0x0000df00ff017b82 */ /* 0x000fe20000000800 */
[----:B------:R-:W0:Y:S07]  /*0010*/  S2R R3, SR_CTAID.Y ;  /* 0x0000000000037919 */ /* 0x000e2e0000002600 */
[----:B------:R-:W1:Y:S01]  /*0020*/  LDC.64 R24, c[0x0][0x380] ;  /* 0x0000e000ff187b82 */ /* 0x000e620000000a00 */
[----:B------:R-:W2:Y:S01]  /*0030*/  LDCU.64 UR8, c[0x0][0x358] ;  /* 0x00006b00ff0877ac */ /* 0x000ea20008000a00 */
[----:B------:R-:W0:Y:S06]  /*0040*/  S2R R0, SR_TID.Y ;  /* 0x0000000000007919 */ /* 0x000e2c0000002200 */
[----:B------:R-:W3:Y:S01]  /*0050*/  LDC.64 R22, c[0x0][0x390] ;  /* 0x0000e400ff167b82 */ /* 0x000ee20000000a00 */
[----:B------:R-:W4:Y:S01]  /*0060*/  S2R R2, SR_TID.X ;  /* 0x0000000000027919 */ /* 0x000f220000002100 */
[----:B------:R-:W4:Y:S06]  /*0070*/  S2R R17, SR_CTAID.X ;  /* 0x0000000000117919 */ /* 0x000f2c0000002500 */
[----:B------:R-:W4:Y:S01]  /*0080*/  S2UR UR5, SR_CgaCtaId ;  /* 0x00000000000579c3 */ /* 0x000f220000008800 */
[----:B------:R-:W-:Y:S01]  /*0090*/  UMOV UR4, 0x400 ;  /* 0x0000040000047882 */ /* 0x000fe20000000000 */
[----:B------:R-:W4:Y:S01]  /*00a0*/  LDCU UR6, c[0x0][0x38c] ;  /* 0x00007180ff0677ac */ /* 0x000f220008000800 */
[----:B0-----:R-:W-:Y:S01]  /*00b0*/  LEA R18, R3, R0, 0x5 ;  /* 0x0000000003127211 */ /* 0x001fe200078e28ff */
[----:B---3--:R-:W-:-:S04]  /*00c0*/  IMAD.WIDE.U32 R22, R0, 0x8, R22 ;  /* 0x0000000800167825 */ /* 0x008fc800078e0016 */
[----:B-1----:R-:W-:Y:S01]  /*00d0*/  IMAD.WIDE.U32 R24, R18, 0x8, R24 ;  /* 0x0000000812187825 */ /* 0x002fe200078e0018 */
[----:B--2---:R-:W2:Y:S04]  /*00e0*/  LDG.E.64 R8, desc[UR8][R22.64] ;  /* 0x0000000816087981 */ /* 0x004ea8000c1e1b00 */
[----:B------:R-:W3:Y:S01]  /*00f0*/  LDG.E.64 R6, desc[UR8][R24.64] ;  /* 0x0000000818067981 */ /* 0x000ee2000c1e1b00 */
[----:B----4-:R-:W-:Y:S01]  /*0100*/  IMAD.WIDE.U32 R4, R2, 0x4, RZ ;  /* 0x0000000402047825 */ /* 0x010fe200078e00ff */
[----:B------:R-:W-:Y:S01]  /*0110*/  LEA R17, R17, R2, 0x6 ;  /* 0x0000000211117211 */ /* 0x000fe200078e30ff */
[----:B------:R-:W-:Y:S02]  /*0120*/  ULEA UR7, UR5, UR4, 0x18 ;  /* 0x0000000405077291 */ /* 0x000fe4000f8ec0ff */
[----:B------:R-:W-:-:S02]  /*0130*/  UIADD3 UR4, UPT, UPT, UR4, 0x1000, URZ ;  /* 0x0000100004047890 */ /* 0x000fc4000fffe0ff */
[----:B--2---:R-:W-:Y:S01]  /*0140*/  IMAD.WIDE.U32 R10, R17, 0x4, R8 ;  /* 0x00000004110a7825 */ /* 0x004fe200078e0008 */
[----:B---3--:R-:W-:-:S05]  /*0150*/  IADD3 R12, P0, PT, R6, R4, RZ ;  /* 0x00000004060c7210 */ /* 0x008fca0007f1e0ff */
[----:B------:R-:W2:Y:S01]  /*0160*/  LDG.E R10, desc[UR8][R10.64] ;  /* 0x000000080a0a7981 */ /* 0x000ea2000c1e1900 */
[----:B------:R-:W-:-:S05]  /*0170*/  IADD3.X R13, PT, PT, R7, R5, RZ, P0, !PT ;  /* 0x00000005070d7210 */ /* 0x000fca00007fe4ff */
[----:B------:R0:W3:Y:S01]  /*0180*/  LDG.E R3, desc[UR8][R12.64] ;  /* 0x000000080c037981 */ /* 0x0000e2000c1e1900 */
[----:B------:R-:W-:Y:S01]  /*0190*/  ULEA UR4, UR5, UR4, 0x18 ;  /* 0x0000000405047291 */ /* 0x000fe2000f8ec0ff */
[----:B------:R-:W-:Y:S02]  /*01a0*/  IADD3 R16, PT, PT, R17, 0x20, RZ ;  /* 0x0000002011107810 */ /* 0x000fe40007ffe0ff */
[----:B------:R-:W-:-:S03]  /*01b0*/  LEA R7, R0, UR7, 0x7 ;  /* 0x0000000700077c11 */ /* 0x000fc6000f8e38ff */
[----:B------:R-:W-:Y:S01]  /*01c0*/  LEA R15, R0, UR4, 0x7 ;  /* 0x00000004000f7c11 */ /* 0x000fe2000f8e38ff */
[----:B------:R-:W-:Y:S01]  /*01d0*/  IMAD.WIDE R8, R16, 0x4, R8 ;  /* 0x0000000410087825 */ /* 0x000fe200078e0208 */
[C---:B------:R-:W-:Y:S02]  /*01e0*/  LEA R6, R2.reuse, R7, 0x2 ;  /* 0x0000000702067211 */ /* 0x040fe400078e10ff */
[----:B------:R-:W-:-:S03]  /*01f0*/  LEA R15, R2, R15, 0x2 ;  /* 0x0000000f020f7211 */ /* 0x000fc600078e10ff */
[----:B------:R1:W5:Y:S01]  /*0200*/  LDG.E R8, desc[UR8][R8.64] ;  /* 0x0000000808087981 */ /* 0x000362000c1e1900 */
[----:B------:R-:W-:Y:S01]  /*0210*/  UISETP.GE.AND UP0, UPT, UR6, 0x1, UPT ;  /* 0x000000010600788c */ /* 0x000fe2000bf06270 */
[----:B0-----:R-:W-:Y:S01]  /*0220*/  HFMA2 R13, -RZ, RZ, 0, 0 ;  /* 0x00000000ff0d7431 */ /* 0x001fe200000001ff */
[----:B------:R-:W-:Y:S01]  /*0230*/  MOV R19, RZ ;  /* 0x000000ff00137202 */ /* 0x000fe20000000f00 */
[----:B---3--:R1:W-:Y:S04]  /*0240*/  STS [R6], R3 ;  /* 0x0000000306007388 */ /* 0x0083e80000000800 */
[----:B--2---:R1:W-:Y:S01]  /*0250*/  STS [R15], R10 ;  /* 0x0000000a0f007388 */ /* 0x0043e20000000800 */
[----:B------:R-:W-:Y:S06]  /*0260*/  BAR.SYNC.DEFER_BLOCKING 0x0 ;  /* 0x0000000000007b1d */ /* 0x000fec0000010000 */
[----:B------:R-:W-:Y:S05]  /*0270*/  BRA.U !UP0, `(.L_x_7) ;  /* 0x0000000908c87547 */ /* 0x000fea000b800000 */
[----:B------:R-:W-:Y:S01]  /*0280*/  UIADD3 UR5, UPT, UPT, UR6, 0x1f, URZ ;  /* 0x0000001f06057890 */ /* 0x000fe2000fffe0ff */
[----:B------:R-:W-:Y:S02]  /*0290*/  MOV R27, R23 ;  /* 0x00000017001b7202 */ /* 0x000fe40000000f00 */
[----:B-1----:R-:W-:Y:S01]  /*02a0*/  MOV R3, R5 ;  /* 0x0000000500037202 */ /* 0x002fe20000000f00 */
[----:B------:R-:W-:Y:S01]  /*02b0*/  USHF.R.U32.HI UR5, URZ, 0x5, UR5 ;  /* 0x00000005ff057899 */ /* 0x000fe20008011605 */
[----:B-----5:R-:W-:Y:S02]  /*02c0*/  MOV R23, R8 ;  /* 0x0000000800177202 */ /* 0x020fe40000000f00 */
[----:B------:R-:W-:Y:S01]  /*02d0*/  MOV R19, RZ ;  /* 0x000000ff00137202 */ /* 0x000fe20000000f00 */
[----:B------:R-:W-:Y:S01]  /*02e0*/  UIADD3 UR5, UPT, UPT, -UR5, URZ, URZ ;  /* 0x000000ff05057290 */ /* 0x000fe2000fffe1ff */
[----:B------:R-:W-:-:S11]  /*02f0*/  MOV R13, RZ ;  /* 0x000000ff000d7202 */ /* 0x000fd60000000f00 */
.L_x_8:
[----:B------:R-:W-:Y:S01]  /*0300*/  LEA R5, R2, UR4, 0x2 ;  /* 0x0000000402057c11 */ /* 0x000fe2000f8e10ff */
[----:B---3--:R-:W-:Y:S04]  /*0310*/  LDS.128 R8, [R7] ;  /* 0x0000000007087984 */ /* 0x008fe80000000c00 */
[----:B------:R-:W0:Y:S04]  /*0320*/  LDS R12, [R5] ;  /* 0x00000000050c7984 */ /* 0x000e280000000800 */
[----:B------:R-:W1:Y:S04]  /*0330*/  LDS R14, [R5+0x80] ;  /* 0x00008000050e7984 */ /* 0x000e680000000800 */
[----:B------:R-:W2:Y:S04]  /*0340*/  LDS R15, [R5+0x100] ;  /* 0x00010000050f7984 */ /* 0x000ea80000000800 */
[----:B------:R-:W-:Y:S04]  /*0350*/  LDS R20, [R5+0x200] ;  /* 0x0002000005147984 */ /* 0x000fe80000000800 */
[----:B------:R-:W-:Y:S01]  /*0360*/  LDS R21, [R5+0x280] ;  /* 0x0002800005157984 */ /* 0x000fe20000000800 */
[----:B0-----:R-:W-:-:S04]  /*0370*/  IMAD R8, R8, R12, R13 ;  /* 0x0000000c08087224 */ /* 0x001fc800078e020d */
[----:B-1----:R-:W-:Y:S02]  /*0380*/  IMAD R9, R14, R9, R8 ;  /* 0x000000090e097224 */ /* 0x002fe400078e0208 */
[----:B------:R-:W0:Y:S02]  /*0390*/  LDS R8, [R5+0x180] ;  /* 0x0001800005087984 */ /* 0x000e240000000800 */
[----:B--2---:R-:W-:Y:S02]  /*03a0*/  IMAD R10, R15, R10, R9 ;  /* 0x0000000a0f0a7224 */ /* 0x004fe400078e0209 */
[----:B------:R-:W1:Y:S04]  /*03b0*/  LDS.128 R12, [R7+0x10] ;  /* 0x00001000070c7984 */ /* 0x000e680000000c00 */
[----:B------:R-:W2:Y:S01]  /*03c0*/  LDS R9, [R5+0x300] ;  /* 0x0003000005097984 */ /* 0x000ea20000000800 */
[----:B0-----:R-:W-:-:S04]  /*03d0*/  IMAD R11, R8, R11, R10 ;  /* 0x0000000b080b7224 */ /* 0x001fc800078e020a */
[----:B-1----:R-:W-:Y:S02]  /*03e0*/  IMAD R12, R12, R20, R11 ;  /* 0x000000140c0c7224 */ /* 0x002fe400078e020b */
[----:B------:R-:W0:Y:S02]  /*03f0*/  LDS R20, [R5+0x380] ;  /* 0x0003800005147984 */ /* 0x000e240000000800 */
[----:B------:R-:W-:Y:S02]  /*0400*/  IMAD R12, R21, R13, R12 ;  /* 0x0000000d150c7224 */ /* 0x000fe400078e020c */
[----:B------:R-:W-:Y:S02]  /*0410*/  LDS R21, [R5+0x480] ;  /* 0x0004800005157984 */ /* 0x000fe40000000800 */
[----:B--2---:R-:W-:Y:S02]  /*0420*/  IMAD R12, R9, R14, R12 ;  /* 0x0000000e090c7224 */ /* 0x004fe400078e020c */
[----:B------:R-:W-:Y:S04]  /*0430*/  LDS.128 R8, [R7+0x20] ;  /* 0x0000200007087984 */ /* 0x000fe80000000c00 */
[----:B------:R-:W1:Y:S04]  /*0440*/  LDS R14, [R5+0x400] ;  /* 0x00040000050e7984 */ /* 0x000e680000000800 */
[----:B------:R-:W2:Y:S01]  /*0450*/  LDS R13, [R5+0x500] ;  /* 0x00050000050d7984 */ /* 0x000ea20000000800 */
[----:B0-----:R-:W-:-:S03]  /*0460*/  IMAD R15, R20, R15, R12 ;  /* 0x0000000f140f7224 */ /* 0x001fc600078e020c */
[----:B------:R-:W0:Y:S01]  /*0470*/  LDS R20, [R5+0x580] ;  /* 0x0005800005147984 */ /* 0x000e220000000800 */
[----:B-1----:R-:W-:-:S04]  /*0480*/  IMAD R8, R8, R14, R15 ;  /* 0x0000000e08087224 */ /* 0x002fc800078e020f */
[----:B------:R-:W-:Y:S02]  /*0490*/  IMAD R8, R21, R9, R8 ;  /* 0x0000000915087224 */ /* 0x000fe400078e0208 */
[----:B------:R-:W-:Y:S02]  /*04a0*/  LDS R21, [R5+0x680] ;  /* 0x0006800005157984 */ /* 0x000fe40000000800 */
[----:B--2---:R-:W-:Y:S02]  /*04b0*/  IMAD R8, R13, R10, R8 ;  /* 0x0000000a0d087224 */ /* 0x004fe400078e0208 */
[----:B------:R-:W-:Y:S04]  /*04c0*/  LDS.128 R12, [R7+0x30] ;  /* 0x00003000070c7984 */ /* 0x000fe80000000c00 */
[----:B------:R-:W1:Y:S04]  /*04d0*/  LDS R10, [R5+0x600] ;  /* 0x00060000050a7984 */ /* 0x000e680000000800 */
[----:B------:R-:W2:Y:S01]  /*04e0*/  LDS R9, [R5+0x700] ;  /* 0x0007000005097984 */ /* 0x000ea20000000800 */
[----:B0-----:R-:W-:-:S03]  /*04f0*/  IMAD R11, R20, R11, R8 ;  /* 0x0000000b140b7224 */ /* 0x001fc600078e0208 */
[----:B------:R-:W-:Y:S01]  /*0500*/  LDS R20, [R5+0x880] ;  /* 0x0008800005147984 */ /* 0x000fe20000000800 */
[----:B-1----:R-:W-:-:S03]  /*0510*/  IMAD R10, R12, R10, R11 ;  /* 0x0000000a0c0a7224 */ /* 0x002fc600078e020b */
[----:B------:R-:W0:Y:S01]  /*0520*/  LDS R12, [R5+0x780] ;  /* 0x00078000050c7984 */ /* 0x000e220000000800 */
[----:B------:R-:W-:-:S03]  /*0530*/  IMAD R10, R21, R13, R10 ;  /* 0x0000000d150a7224 */ /* 0x000fc600078e020a */
[----:B------:R-:W-:Y:S01]  /*0540*/  LDS R13, [R5+0x800] ;  /* 0x00080000050d7984 */ /* 0x000fe20000000800 */
[----:B--2---:R-:W-:-:S03]  /*0550*/  IMAD R14, R9, R14, R10 ;  /* 0x0000000e090e7224 */ /* 0x004fc600078e020a */
        /* <DEDUP_REMOVED lines=8> */
[----:B------:R-:W1:Y:S01]  /*05e0*/  LDS.128 R12, [R7+0x50] ;  /* 0x00005000070c7984 */ /* 0x000e620000000c00 */
[----:B------:R-:W-:-:S03]  /*05f0*/  MOV R26, R22 ;  /* 0x00000016001a7202 */ /* 0x000fc60000000f00 */
[----:B------:R-:W2:Y:S04]  /*0600*/  LDG.E.64 R20, desc[UR8][R24.64] ;  /* 0x0000000818147981 */ /* 0x000ea8000c1e1b00 */
[----:B------:R-:W3:Y:S01]  /*0610*/  LDG.E.64 R28, desc[UR8][R26.64] ;  /* 0x000000081a1c7981 */ /* 0x000ee2000c1e1b00 */
[----:B0-----:R-:W-:-:S03]  /*0620*/  IMAD R8, R8, R11, R10 ;  /* 0x0000000b08087224 */ /* 0x001fc600078e020a */
[----:B------:R-:W-:Y:S01]  /*0630*/  LDS R10, [R5+0xb80] ;  /* 0x000b8000050a7984 */ /* 0x000fe20000000800 */
[----:B-1----:R-:W-:-:S03]  /*0640*/  IMAD R8, R12, R9, R8 ;  /* 0x000000090c087224 */ /* 0x002fc600078e0208 */
[----:B------:R-:W0:Y:S04]  /*0650*/  LDS R9, [R5+0xa80] ;  /* 0x000a800005097984 */ /* 0x000e280000000800 */
[----:B------:R-:W-:Y:S01]  /*0660*/  LDS R12, [R5+0xc00] ;  /* 0x000c0000050c7984 */ /* 0x000fe20000000800 */
[----:B0-----:R-:W-:-:S03]  /*0670*/  IMAD R9, R9, R13, R8 ;  /* 0x0000000d09097224 */ /* 0x001fc600078e0208 */
[----:B------:R-:W0:Y:S02]  /*0680*/  LDS R8, [R5+0xb00] ;  /* 0x000b000005087984 */ /* 0x000e240000000800 */
[----:B0-----:R-:W-:-:S04]  /*0690*/  IMAD R8, R8, R14, R9 ;  /* 0x0000000e08087224 */ /* 0x001fc800078e0209 */
[----:B------:R-:W-:Y:S02]  /*06a0*/  IMAD R15, R10, R15, R8 ;  /* 0x0000000f0a0f7224 */ /* 0x000fe400078e0208 */
[----:B------:R-:W0:Y:S02]  /*06b0*/  LDS.128 R8, [R7+0x60] ;  /* 0x0000600007087984 */ /* 0x000e240000000c00 */
[----:B0-----:R-:W-:Y:S02]  /*06c0*/  IMAD R8, R8, R12, R15 ;  /* 0x0000000c08087224 */ /* 0x001fe400078e020f */
[----:B------:R-:W0:Y:S02]  /*06d0*/  LDS R12, [R5+0xc80] ;  /* 0x000c8000050c7984 */ /* 0x000e240000000800 */
[----:B0-----:R-:W-:Y:S02]  /*06e0*/  IMAD R9, R12, R9, R8 ;  /* 0x000000090c097224 */ /* 0x001fe400078e0208 */
[----:B------:R-:W0:Y:S04]  /*06f0*/  LDS R8, [R5+0xd00] ;  /* 0x000d000005087984 */ /* 0x000e280000000800 */
[----:B------:R-:W1:Y:S01]  /*0700*/  LDS R12, [R5+0xd80] ;  /* 0x000d8000050c7984 */ /* 0x000e620000000800 */
[----:B0-----:R-:W-:-:S04]  /*0710*/  IMAD R8, R8, R10, R9 ;  /* 0x0000000a08087224 */ /* 0x001fc800078e0209 */
[----:B-1----:R-:W-:Y:S02]  /*0720*/  IMAD R13, R12, R11, R8 ;  /* 0x0000000b0c0d7224 */ /* 0x002fe400078e0208 */
[----:B------:R-:W-:Y:S04]  /*0730*/  LDS R12, [R5+0xe00] ;  /* 0x000e0000050c7984 */ /* 0x000fe80000000800 */
[----:B------:R-:W0:Y:S02]  /*0740*/  LDS.128 R8, [R7+0x70] ;  /* 0x0000700007087984 */ /* 0x000e240000000c00 */
[----:B0-----:R-:W-:Y:S02]  /*0750*/  IMAD R12, R8, R12, R13 ;  /* 0x0000000c080c7224 */ /* 0x001fe400078e020d */
[----:B------:R-:W0:Y:S01]  /*0760*/  LDS R8, [R5+0xe80] ;  /* 0x000e800005087984 */ /* 0x000e220000000800 */
[----:B--2---:R-:W-:Y:S01]  /*0770*/  IADD3 R20, P0, PT, R20, R4, RZ ;  /* 0x0000000414147210 */ /* 0x004fe20007f1e0ff */
[----:B---3--:R-:W-:-:S02]  /*0780*/  IMAD.WIDE.U32 R28, R17, 0x4, R28 ;  /* 0x00000004111c7825 */ /* 0x008fc400078e001c */
[----:B------:R-:W1:Y:S01]  /*0790*/  LDS R13, [R5+0xf00] ;  /* 0x000f0000050d7984 */ /* 0x000e620000000800 */
[----:B------:R-:W-:-:S06]  /*07a0*/  IADD3.X R21, PT, PT, R21, R3, RZ, P0, !PT ;  /* 0x0000000315157210 */ /* 0x000fcc00007fe4ff */
[----:B------:R2:W3:Y:S04]  /*07b0*/  LDG.E R21, desc[UR8][R20.64] ;  /* 0x0000000814157981 */ /* 0x0004e8000c1e1900 */
[----:B--2---:R-:W-:Y:S01]  /*07c0*/  LDS R20, [R5+0xf80] ;  /* 0x000f800005147984 */ /* 0x004fe20000000800 */
[----:B0-----:R-:W-:-:S03]  /*07d0*/  IMAD R12, R8, R9, R12 ;  /* 0x00000009080c7224 */ /* 0x001fc600078e020c */
[----:B------:R0:W2:Y:S01]  /*07e0*/  LDG.E R9, desc[UR8][R28.64] ;  /* 0x000000081c097981 */ /* 0x0000a2000c1e1900 */
[----:B------:R-:W-:Y:S01]  /*07f0*/  BAR.SYNC.DEFER_BLOCKING 0x0 ;  /* 0x0000000000007b1d */ /* 0x000fe20000010000 */
[----:B------:R-:W-:-:S05]  /*0800*/  LEA R8, R0, R5, 0x7 ;  /* 0x0000000500087211 */ /* 0x000fca00078e38ff */
[----:B-----5:R-:W-:Y:S02]  /*0810*/  STS [R8], R23 ;  /* 0x0000001708007388 */ /* 0x020fe40000000800 */
[----:B------:R-:W-:Y:S01]  /*0820*/  BAR.SYNC.DEFER_BLOCKING 0x0 ;  /* 0x0000000000007b1d */ /* 0x000fe20000010000 */
[----:B-1----:R-:W-:-:S05]  /*0830*/  IMAD R10, R13, R10, R12 ;  /* 0x0000000a0d0a7224 */ /* 0x002fca00078e020c */
[----:B------:R-:W-:Y:S04]  /*0840*/  LDS R22, [R5] ;  /* 0x0000000005167984 */ /* 0x000fe80000000800 */
[----:B------:R-:W1:Y:S04]  /*0850*/  LDS.128 R12, [R7] ;  /* 0x00000000070c7984 */ /* 0x000e680000000c00 */
[----:B0-----:R-:W-:Y:S04]  /*0860*/  LDS R28, [R5+0xb00] ;  /* 0x000b0000051c7984 */ /* 0x001fe80000000800 */
[----:B------:R-:W-:Y:S01]  /*0870*/  LDS R29, [R5+0xf80] ;  /* 0x000f8000051d7984 */ /* 0x000fe20000000800 */
[----:B-1----:R-:W-:-:S03]  /*0880*/  IMAD R12, R12, R22, R19 ;  /* 0x000000160c0c7224 */ /* 0x002fc600078e0213 */
[----:B------:R-:W0:Y:S04]  /*0890*/  LDS R19, [R5+0x80] ;  /* 0x0000800005137984 */ /* 0x000e280000000800 */
[----:B------:R-:W-:Y:S01]  /*08a0*/  LDS R22, [R5+0x200] ;  /* 0x0002000005167984 */ /* 0x000fe20000000800 */
[----:B0-----:R-:W-:-:S03]  /*08b0*/  IMAD R13, R19, R13, R12 ;  /* 0x0000000d130d7224 */ /* 0x001fc600078e020c */
[----:B------:R-:W0:Y:S04]  /*08c0*/  LDS R12, [R5+0x100] ;  /* 0x00010000050c7984 */ /* 0x000e280000000800 */
[----:B------:R-:W1:Y:S01]  /*08d0*/  LDS R19, [R5+0x180] ;  /* 0x0001800005137984 */ /* 0x000e620000000800 */
[----:B0-----:R-:W-:-:S04]  /*08e0*/  IMAD R12, R12, R14, R13 ;  /* 0x0000000e0c0c7224 */ /* 0x001fc800078e020d */
[----:B-1----:R-:W-:Y:S02]  /*08f0*/  IMAD R19, R19, R15, R12 ;  /* 0x0000000f13137224 */ /* 0x002fe400078e020c */
[----:B------:R-:W0:Y:S02]  /*0900*/  LDS.128 R12, [R7+0x10] ;  /* 0x00001000070c7984 */ /* 0x000e240000000c00 */
[----:B0-----:R-:W-:Y:S02]  /*0910*/  IMAD R12, R12, R22, R19 ;  /* 0x000000160c0c7224 */ /* 0x001fe400078e0213 */
        /* <DEDUP_REMOVED lines=37> */
[----:B------:R-:W4:Y:S01]  /*0b70*/  LDG.E.64 R22, desc[UR8][R26.64] ;  /* 0x000000081a167981 */ /* 0x000f22000c1e1b00 */
[----:B0-----:R-:W-:-:S03]  /*0b80*/  IMAD R13, R19, R13, R12 ;  /* 0x0000000d130d7224 */ /* 0x001fc600078e020c */
[----:B------:R-:W0:Y:S01]  /*0b90*/  LDS R12, [R5+0xb80] ;  /* 0x000b8000050c7984 */ /* 0x000e220000000800 */
[----:B------:R-:W-:-:S03]  /*0ba0*/  IMAD R14, R28, R14, R13 ;  /* 0x0000000e1c0e7224 */ /* 0x000fc600078e020d */
[----:B------:R-:W-:Y:S01]  /*0bb0*/  LDS R28, [R5+0xc00] ;  /* 0x000c0000051c7984 */ /* 0x000fe20000000800 */
[----:B0-----:R-:W-:-:S03]  /*0bc0*/  IMAD R19, R12, R15, R14 ;  /* 0x0000000f0c137224 */ /* 0x001fc600078e020e */
[----:B------:R-:W0:Y:S02]  /*0bd0*/  LDS.128 R12, [R7+0x60] ;  /* 0x00006000070c7984 */ /* 0x000e240000000c00 */
[----:B0-----:R-:W-:Y:S02]  /*0be0*/  IMAD R12, R12, R28, R19 ;  /* 0x0000001c0c0c7224 */ /* 0x001fe400078e0213 */
[----:B------:R-:W0:Y:S04]  /*0bf0*/  LDS R19, [R5+0xc80] ;  /* 0x000c800005137984 */ /* 0x000e280000000800 */
[----:B------:R-:W-:Y:S01]  /*0c00*/  LDS R28, [R5+0xe00] ;  /* 0x000e0000051c7984 */ /* 0x000fe20000000800 */
[----:B0-----:R-:W-:-:S03]  /*0c10*/  IMAD R13, R19, R13, R12 ;  /* 0x0000000d130d7224 */ /* 0x001fc600078e020c */
[----:B------:R-:W0:Y:S02]  /*0c20*/  LDS R12, [R5+0xd00] ;  /* 0x000d0000050c7984 */ /* 0x000e240000000800 */
[----:B0-----:R-:W-:Y:S02]  /*0c30*/  IMAD R12, R12, R14, R13 ;  /* 0x0000000e0c0c7224 */ /* 0x001fe400078e020d */
[----:B------:R-:W0:Y:S02]  /*0c40*/  LDS R13, [R5+0xd80] ;  /* 0x000d8000050d7984 */ /* 0x000e240000000800 */
[----:B0-----:R-:W-:Y:S02]  /*0c50*/  IMAD R19, R13, R15, R12 ;  /* 0x0000000f0d137224 */ /* 0x001fe400078e020c */
[----:B------:R-:W0:Y:S02]  /*0c60*/  LDS.128 R12, [R7+0x70] ;  /* 0x00007000070c7984 */ /* 0x000e240000000c00 */
[----:B0-----:R-:W-:-:S02]  /*0c70*/  IMAD R12, R12, R28, R19 ;  /* 0x0000001c0c0c7224 */ /* 0x001fc400078e0213 */
[----:B------:R-:W0:Y:S04]  /*0c80*/  LDS R19, [R5+0xe80] ;  /* 0x000e800005137984 */ /* 0x000e280000000800 */
[----:B------:R-:W1:Y:S01]  /*0c90*/  LDS R28, [R5+0xf00] ;  /* 0x000f0000051c7984 */ /* 0x000e620000000800 */
[----:B0-----:R-:W-:Y:S02]  /*0ca0*/  IMAD R19, R19, R13, R12 ;  /* 0x0000000d13137224 */ /* 0x001fe400078e020c */
[----:B----4-:R-:W-:-:S05]  /*0cb0*/  IMAD.WIDE R12, R16, 0x4, R22 ;  /* 0x00000004100c7825 */ /* 0x010fca00078e0216 */
[----:B------:R0:W5:Y:S01]  /*0cc0*/  LDG.E R23, desc[UR8][R12.64] ;  /* 0x000000080c177981 */ /* 0x000162000c1e1900 */
[----:B------:R-:W-:Y:S01]  /*0cd0*/  BAR.SYNC.DEFER_BLOCKING 0x0 ;  /* 0x0000000000007b1d */ /* 0x000fe20000010000 */
[----:B------:R-:W-:-:S04]  /*0ce0*/  UIADD3 UR5, UPT, UPT, UR5, 0x1, URZ ;  /* 0x0000000105057890 */ /* 0x000fc8000fffe0ff */
[----:B------:R-:W-:Y:S01]  /*0cf0*/  UISETP.NE.AND UP0, UPT, UR5, URZ, UPT ;  /* 0x000000ff0500728c */ /* 0x000fe2000bf05270 */
[----:B------:R-:W-:Y:S01]  /*0d00*/  IADD3 R22, P0, PT, R26, 0x100, RZ ;  /* 0x000001001a167810 */ /* 0x000fe20007f1e0ff */
[----:B-1----:R-:W-:Y:S01]  /*0d10*/  IMAD R14, R28, R14, R19 ;  /* 0x0000000e1c0e7224 */ /* 0x002fe200078e0213 */
[----:B---3--:R3:W-:Y:S04]  /*0d20*/  STS [R6], R21 ;  /* 0x0000001506007388 */ /* 0x0087e80000000800 */
[----:B--2---:R3:W-:Y:S01]  /*0d30*/  STS [R8], R9 ;  /* 0x0000000908007388 */ /* 0x0047e20000000800 */
[----:B------:R-:W-:Y:S01]  /*0d40*/  IADD3 R4, P1, PT, R4, 0x80, RZ ;  /* 0x0000008004047810 */ /* 0x000fe20007f3e0ff */
[----:B0-----:R-:W-:Y:S01]  /*0d50*/  IMAD R13, R20, R11, R10 ;  /* 0x0000000b140d7224 */ /* 0x001fe200078e020a */
[----:B------:R-:W-:Y:S01]  /*0d60*/  IADD3.X R27, PT, PT, RZ, R27, RZ, P0, !PT ;  /* 0x0000001bff1b7210 */ /* 0x000fe200007fe4ff */
[----:B------:R-:W-:Y:S01]  /*0d70*/  IMAD R19, R29, R15, R14 ;  /* 0x0000000f1d137224 */ /* 0x000fe200078e020e */
[----:B------:R-:W-:Y:S01]  /*0d80*/  IADD3.X R3, PT, PT, RZ, R3, RZ, P1, !PT ;  /* 0x00000003ff037210 */ /* 0x000fe20000ffe4ff */
[----:B------:R-:W-:Y:S08]  /*0d90*/  BRA.U UP0, `(.L_x_8) ;  /* 0xfffffff500587547 */ /* 0x000ff0000b83ffff */
.L_x_7:
[----:B------:R-:W0:Y:S01]  /*0da0*/  LDCU.64 UR4, c[0x0][0x3a8] ;  /* 0x00007500ff0477ac */ /* 0x000e220008000a00 */
[----:B-1----:R-:W1:Y:S01]  /*0db0*/  LDC.64 R2, c[0x0][0x3a0] ;  /* 0x0000e800ff027b82 */ /* 0x002e620000000a00 */
[----:B0-----:R-:W-:-:S04]  /*0dc0*/  ISETP.GE.AND P0, PT, R17, UR5, PT ;  /* 0x0000000511007c0c */ /* 0x001fc8000bf06270 */
[C---:B------:R-:W-:Y:S01]  /*0dd0*/  ISETP.GE.OR P0, PT, R18.reuse, UR4, P0 ;  /* 0x0000000412007c0c */ /* 0x040fe20008706670 */
[----:B-1----:R-:W-:-:S12]  /*0de0*/  IMAD.WIDE.U32 R2, R18, 0x8, R2 ;  /* 0x0000000812027825 */ /* 0x002fd800078e0002 */
[----:B------:R-:W2:Y:S01]  /*0df0*/  @!P0 LDG.E.64 R4, desc[UR8][R2.64] ;  /* 0x0000000802048981 */ /* 0x000ea2000c1e1b00 */
[----:B------:R-:W-:-:S04]  /*0e00*/  ISETP.GE.AND P1, PT, R16, UR5, PT ;  /* 0x0000000510007c0c */ /* 0x000fc8000bf26270 */
[----:B------:R-:W-:Y:S01]  /*0e10*/  ISETP.GE.OR P1, PT, R18, UR4, P1 ;  /* 0x0000000412007c0c */ /* 0x000fe20008f26670 */
[----:B--2---:R-:W-:-:S05]  /*0e20*/  @!P0 IMAD.WIDE.U32 R4, R17, 0x4, R4 ;  /* 0x0000000411048825 */ /* 0x004fca00078e0004 */
[----:B------:R0:W-:Y:S07]  /*0e30*/  @!P0 STG.E desc[UR8][R4.64], R13 ;  /* 0x0000000d04008986 */ /* 0x0001ee000c101908 */
[----:B------:R-:W-:Y:S05]  /*0e40*/  @P1 EXIT ;  /* 0x000000000000194d */ /* 0x000fea0003800000 */
[----:B------:R-:W2:Y:S02]  /*0e50*/  LDG.E.64 R2, desc[UR8][R2.64] ;  /* 0x0000000802027981 */ /* 0x000ea4000c1e1b00 */
[----:B--2---:R-:W-:-:S05]  /*0e60*/  IMAD.WIDE R16, R16, 0x4, R2 ;  /* 0x0000000410107825 */ /* 0x004fca00078e0202 */
[----:B------:R-:W-:Y:S01]  /*0e70*/  STG.E desc[UR8][R16.64], R19 ;  /* 0x0000001310007986 */ /* 0x000fe2000c101908 */
[----:B------:R-:W-:Y:S05]  /*0e80*/  EXIT ;  /* 0x000000000000794d */ /* 0x000fea0003800000 */
.L_x_9:
        /* <DEDUP_REMOVED lines=15> */
.L_x_14:


//--------------------- .text._Z18matrix_mult_sharedPPiiiS0_iiS0_ii --------------------------
	.section	.text._Z18matrix_mult_sharedPPiiiS0_iiS0_ii,"ax",@progbits
	.align	128
        .global         _Z18matrix_mult_sharedPPiiiS0_iiS0_ii
        .type           _Z18matrix_mult_sharedPPiiiS0_iiS0_ii,@function
        .size           _Z18matrix_mult_sharedPPiiiS0_iiS0_ii,(.L_x_15 - _Z18matrix_mult_sharedPPiiiS0_iiS0_ii)
        .other          _Z18matrix_mult_sharedPPiiiS0_iiS0_ii,@"STO_CUDA_ENTRY STV_DEFAULT"
_Z18matrix_mult_sharedPPiiiS0_iiS0_ii:
.text._Z18matrix_mult_sharedPPiiiS0_iiS0_ii:
[----:B------:R-:W-:Y:S01]  /*0000*/  LDC R1, c[0x0][0x37c] ;  /* 0x0000df00ff017b82 */ /* 0x000fe20000000800 */
[----:B------:R-:W0:Y:S01]  /*0010*/  S2R R20, SR_CTAID.Y ;  /* 0x0000000000147919 */ /* 0x000e220000002600 */
[----:B------:R-:W1:Y:S01]  /*0020*/  LDCU UR4, c[0x0][0x38c] ;  /* 0x00007180ff0477ac */ /* 0x000e620008000800 */
[----:B------:R-:W-:Y:S01]  /*0030*/  HFMA2 R21, -RZ, RZ, 0, 0 ;  /* 0x00000000ff157431 */ /* 0x000fe200000001ff */
[----:B------:R-:W0:Y:S01]  /*0040*/  S2R R18, SR_TID.Y ;  /* 0x0000000000127919 */ /* 0x000e220000002200 */
[----:B------:R-:W2:Y:S01]  /*0050*/  LDCU.64 UR8, c[0x0][0x358] ;  /* 0x00006b00ff0877ac */ /* 0x000ea20008000a00 */
[----:B------:R-:W3:Y:S01]  /*0060*/  S2R R19, SR_CTAID.X ;  /* 0x0000000000137919 */ /* 0x000ee20000002500 */
[----:B------:R-:W3:Y:S01]  /*0070*/  S2R R17, SR_TID.X ;  /* 0x0000000000117919 */ /* 0x000ee20000002100 */
[----:B-1----:R-:W-:Y:S01]  /*0080*/  UISETP.GE.AND UP0, UPT, UR4, 0x1, UPT ;  /* 0x000000010400788c */ /* 0x002fe2000bf06270 */
[----:B0-----:R-:W-:Y:S02]  /*0090*/  LEA R20, R20, R18, 0x5 ;  /* 0x0000001214147211 */ /* 0x001fe400078e28ff */
[----:B---3--:R-:W-:-:S06]  /*00a0*/  LEA R19, R19, R17, 0x5 ;  /* 0x0000001113137211 */ /* 0x008fcc00078e28ff */
[----:B--2---:R-:W-:Y:S05]  /*00b0*/  BRA.U !UP0, `(.L_x_10) ;  /* 0x0000000508ec7547 */ /* 0x004fea000b800000 */
[----:B------:R-:W0:Y:S01]  /*00c0*/  S2UR UR7, SR_CgaCtaId ;  /* 0x00000000000779c3 */ /* 0x000e220000008800 */
[----:B------:R-:W1:Y:S01]  /*00d0*/  LDCU UR10, c[0x0][0x388] ;  /* 0x00007100ff0a77ac */ /* 0x000e620008000800 */
[----:B------:R-:W-:Y:S01]  /*00e0*/  IMAD.WIDE.U32 R6, R17, 0x4, RZ ;  /* 0x0000000411067825 */ /* 0x000fe200078e00ff */
[----:B------:R-:W-:Y:S01]  /*00f0*/  MOV R21, RZ ;  /* 0x000000ff00157202 */ /* 0x000fe20000000f00 */
[----:B------:R-:W-:Y:S01]  /*0100*/  UMOV UR5, 0x400 ;  /* 0x0000040000057882 */ /* 0x000fe20000000000 */
[----:B------:R-:W-:Y:S01]  /*0110*/  UIADD3 UR4, UPT, UPT, UR4, 0x1f, URZ ;  /* 0x0000001f04047890 */ /* 0x000fe2000fffe0ff */
[----:B------:R-:W-:Y:S02]  /*0120*/  MOV R16, R6 ;  /* 0x0000000600107202 */ /* 0x000fe40000000f00 */
[----:B------:R-:W2:Y:S01]  /*0130*/  LDC.64 R4, c[0x0][0x390] ;  /* 0x0000e400ff047b82 */ /* 0x000ea20000000a00 */
[----:B------:R-:W-:Y:S02]  /*0140*/  UIADD3 UR6, UPT, UPT, UR5, 0x1000, URZ ;  /* 0x0000100005067890 */ /* 0x000fe4000fffe0ff */
[----:B------:R-:W-:Y:S01]  /*0150*/  USHF.R.U32.HI UR4, URZ, 0x5, UR4 ;  /* 0x00000005ff047899 */ /* 0x000fe20008011604 */
[----:B------:R-:W3:Y:S04]  /*0160*/  LDCU UR11, c[0x0][0x38c] ;  /* 0x00007180ff0b77ac */ /* 0x000ee80008000800 */
[----:B------:R-:W4:Y:S01]  /*0170*/  LDC.64 R22, c[0x0][0x380] ;  /* 0x0000e000ff167b82 */ /* 0x000f220000000a00 */
[----:B------:R-:W2:Y:S01]  /*0180*/  LDCU.64 UR12, c[0x0][0x398] ;  /* 0x00007300ff0c77ac */ /* 0x000ea20008000a00 */
[----:B-1----:R-:W-:Y:S01]  /*0190*/  ISETP.GE.AND P1, PT, R20, UR10, PT ;  /* 0x0000000a14007c0c */ /* 0x002fe2000bf26270 */
[----:B------:R-:W-:-:S02]  /*01a0*/  UIADD3 UR4, UPT, UPT, -UR4, URZ, URZ ;  /* 0x000000ff04047290 */ /* 0x000fc4000fffe1ff */
[----:B0-----:R-:W-:Y:S02]  /*01b0*/  ULEA UR5, UR7, UR5, 0x18 ;  /* 0x0000000507057291 */ /* 0x001fe4000f8ec0ff */
[----:B------:R-:W-:-:S04]  /*01c0*/  ULEA UR6, UR7, UR6, 0x18 ;  /* 0x0000000607067291 */ /* 0x000fc8000f8ec0ff */
[C---:B------:R-:W-:Y:S01]  /*01d0*/  LEA R2, R18.reuse, UR5, 0x7 ;  /* 0x0000000512027c11 */ /* 0x040fe2000f8e38ff */
[----:B--2---:R-:W-:Y:S01]  /*01e0*/  IMAD.WIDE.U32 R4, R18, 0x8, R4 ;  /* 0x0000000812047825 */ /* 0x004fe200078e0004 */
[C---:B------:R-:W-:Y:S02]  /*01f0*/  LEA R3, R17.reuse, UR6, 0x2 ;  /* 0x0000000611037c11 */ /* 0x040fe4000f8e10ff */
[----:B------:R-:W-:Y:S02]  /*0200*/  MOV R6, R4 ;  /* 0x0000000400067202 */ /* 0x000fe40000000f00 */
[----:B------:R-:W-:Y:S01]  /*0210*/  LEA R4, R17, R2, 0x2 ;  /* 0x0000000211047211 */ /* 0x000fe200078e10ff */
[----:B----4-:R-:W-:Y:S01]  /*0220*/  IMAD.WIDE.U32 R22, R20, 0x8, R22 ;  /* 0x0000000814167825 */ /* 0x010fe200078e0016 */
[----:B---3--:R-:W-:-:S07]  /*0230*/  LEA R0, R18, R3, 0x7 ;  /* 0x0000000312007211 */ /* 0x008fce00078e38ff */
.L_x_11:
[----:B------:R-:W-:Y:S02]  /*0240*/  ISETP.GE.AND P0, PT, R19, UR13, PT ;  /* 0x0000000d13007c0c */ /* 0x000fe4000bf06270 */
[----:B------:R-:W-:Y:S02]  /*0250*/  ISETP.GE.OR P2, PT, R17, UR11, P1 ;  /* 0x0000000b11007c0c */ /* 0x000fe40008f46670 */
[----:B------:R-:W-:-:S11]  /*0260*/  ISETP.GE.OR P0, PT, R18, UR12, P0 ;  /* 0x0000000c12007c0c */ /* 0x000fd60008706670 */
[----:B------:R-:W2:Y:S02]  /*0270*/  @!P2 LDG.E.64 R10, desc[UR8][R22.64] ;  /* 0x00000008160aa981 */ /* 0x000ea4000c1e1b00 */
[----:B------:R-:W-:Y:S02]  /*0280*/  @!P0 MOV R8, R6 ;  /* 0x0000000600088202 */ /* 0x000fe40000000f00 */
[----:B------:R-:W-:-:S06]  /*0290*/  @!P0 MOV R9, R5 ;  /* 0x0000000500098202 */ /* 0x000fcc0000000f00 */
[----:B------:R-:W3:Y:S01]  /*02a0*/  @!P0 LDG.E.64 R8, desc[UR8][R8.64] ;  /* 0x0000000808088981 */ /* 0x000ee2000c1e1b00 */
[----:B------:R-:W-:Y:S01]  /*02b0*/  HFMA2 R29, -RZ, RZ, 0, 0 ;  /* 0x00000000ff1d7431 */ /* 0x000fe200000001ff */
[----:B------:R-:W-:Y:S02]  /*02c0*/  MOV R26, RZ ;  /* 0x000000ff001a7202 */ /* 0x000fe40000000f00 */
[----:B--2---:R-:W-:-:S04]  /*02d0*/  @!P2 IADD3 R10, P3, PT, R10, R16, RZ ;  /* 0x000000100a0aa210 */ /* 0x004fc80007f7e0ff */
[----:B------:R-:W-:-:S05]  /*02e0*/  @!P2 IADD3.X R11, PT, PT, R11, R7, RZ, P3, !PT ;  /* 0x000000070b0ba210 */ /* 0x000fca0001ffe4ff */
[----:B------:R-:W2:Y:S01]  /*02f0*/  @!P2 LDG.E R29, desc[UR8][R10.64] ;  /* 0x000000080a1da981 */ /* 0x000ea2000c1e1900 */
[----:B---3--:R-:W-:-:S05]  /*0300*/  @!P0 IMAD.WIDE.U32 R24, R19, 0x4, R8 ;  /* 0x0000000413188825 */ /* 0x008fca00078e0008 */
[----:B------:R-:W3:Y:S04]  /*0310*/  @!P0 LDG.E R26, desc[UR8][R24.64] ;  /* 0x00000008181a8981 */ /* 0x000ee8000c1e1900 */
[----:B--2---:R-:W-:Y:S04]  /*0320*/  STS [R4], R29 ;  /* 0x0000001d04007388 */ /* 0x004fe80000000800 */
[----:B---3--:R-:W-:Y:S01]  /*0330*/  STS [R0], R26 ;  /* 0x0000001a00007388 */ /* 0x008fe20000000800 */
[----:B------:R-:W-:Y:S06]  /*0340*/  BAR.SYNC.DEFER_BLOCKING 0x0 ;  /* 0x0000000000007b1d */ /* 0x000fec0000010000 */
[----:B------:R-:W-:Y:S04]  /*0350*/  LDS R8, [R3] ;  /* 0x0000000003087984 */ /* 0x000fe80000000800 */
[----:B------:R-:W0:Y:S04]  /*0360*/  LDS.128 R12, [R2] ;  /* 0x00000000020c7984 */ /* 0x000e280000000c00 */
[----:B------:R-:W1:Y:S04]  /*0370*/  LDS R9, [R3+0x80] ;  /* 0x0000800003097984 */ /* 0x000e680000000800 */
[----:B------:R-:W2:Y:S04]  /*0380*/  LDS R27, [R3+0x100] ;  /* 0x00010000031b7984 */ /* 0x000ea80000000800 */
[----:B------:R-:W-:Y:S04]  /*0390*/  LDS R24, [R3+0x200] ;  /* 0x0002000003187984 */ /* 0x000fe80000000800 */
[----:B------:R-:W-:Y:S04]  /*03a0*/  LDS R25, [R3+0x400] ;  /* 0x0004000003197984 */ /* 0x000fe80000000800 */
[----:B------:R-:W-:Y:S01]  /*03b0*/  LDS R26, [R3+0xa00] ;  /* 0x000a0000031a7984 */ /* 0x000fe20000000800 */
[----:B0-----:R-:W-:-:S03]  /*03c0*/  IMAD R8, R12, R8, R21 ;  /* 0x000000080c087224 */ /* 0x001fc600078e0215 */
[----:B------:R-:W0:Y:S01]  /*03d0*/  LDS R21, [R3+0x180] ;  /* 0x0001800003157984 */ /* 0x000e220000000800 */
[----:B-1----:R-:W-:-:S03]  /*03e0*/  IMAD R13, R9, R13, R8 ;  /* 0x0000000d090d7224 */ /* 0x002fc600078e0208 */
[----:B------:R-:W1:Y:S04]  /*03f0*/  LDS.128 R8, [R2+0x10] ;  /* 0x0000100002087984 */ /* 0x000e680000000c00 */
[----:B------:R-:W3:Y:S01]  /*0400*/  LDS R12, [R3+0x280] ;  /* 0x00028000030c7984 */ /* 0x000ee20000000800 */
[----:B--2---:R-:W-:-:S04]  /*0410*/  IMAD R14, R27, R14, R13 ;  /* 0x0000000e1b0e7224 */ /* 0x004fc800078e020d */
[----:B0-----:R-:W-:Y:S02]  /*0420*/  IMAD R15, R21, R15, R14 ;  /* 0x0000000f150f7224 */ /* 0x001fe400078e020e */
[----:B------:R-:W0:Y:S02]  /*0430*/  LDS R21, [R3+0x300] ;  /* 0x0003000003157984 */ /* 0x000e240000000800 */
[----:B-1----:R-:W-:Y:S02]  /*0440*/  IMAD R8, R8, R24, R15 ;  /* 0x0000001808087224 */ /* 0x002fe400078e020f */
[----:B------:R-:W1:Y:S02]  /*0450*/  LDS R24, [R3+0x380] ;  /* 0x0003800003187984 */ /* 0x000e640000000800 */
[----:B---3--:R-:W-:Y:S02]  /*0460*/  IMAD R9, R12, R9, R8 ;  /* 0x000000090c097224 */ /* 0x008fe400078e0208 */
[----:B------:R-:W2:Y:S04]  /*0470*/  LDS.128 R12, [R2+0x20] ;  /* 0x00002000020c7984 */ /* 0x000ea80000000c00 */
[----:B------:R-:W3:Y:S01]  /*0480*/  LDS R8, [R3+0x480] ;  /* 0x0004800003087984 */ /* 0x000ee20000000800 */
[----:B0-----:R-:W-:-:S03]  /*0490*/  IMAD R10, R21, R10, R9 ;  /* 0x0000000a150a7224 */ /* 0x001fc600078e0209 */
[----:B------:R-:W0:Y:S01]  /*04a0*/  LDS R21, [R3+0x500] ;  /* 0x0005000003157984 */ /* 0x000e220000000800 */
[----:B-1----:R-:W-:-:S03]  /*04b0*/  IMAD R11, R24, R11, R10 ;  /* 0x0000000b180b7224 */ /* 0x002fc600078e020a */
[----:B------:R-:W1:Y:S01]  /*04c0*/  LDS R24, [R3+0x580] ;  /* 0x0005800003187984 */ /* 0x000e620000000800 */
[----:B--2---:R-:W-:-:S03]  /*04d0*/  IMAD R11, R12, R25, R11 ;  /* 0x000000190c0b7224 */ /* 0x004fc600078e020b */
[----:B------:R-:W-:Y:S01]  /*04e0*/  LDS R25, [R3+0x600] ;  /* 0x0006000003197984 */ /* 0x000fe20000000800 */
[----:B---3--:R-:W-:-:S03]  /*04f0*/  IMAD R13, R8, R13, R11 ;  /* 0x0000000d080d7224 */ /* 0x008fc600078e020b */
        /* <DEDUP_REMOVED lines=21> */
[----:B------:R-:W-:Y:S01]  /*0650*/  LDS R21, [R3+0xd00] ;  /* 0x000d000003157984 */ /* 0x000fe20000000800 */
[----:B-1----:R-:W-:-:S03]  /*0660*/  IMAD R15, R24, R15, R14 ;  /* 0x0000000f180f7224 */ /* 0x002fc600078e020e */
[----:B------:R-:W-:Y:S01]  /*0670*/  LDS R24, [R3+0xc80] ;  /* 0x000c800003187984 */ /* 0x000fe20000000800 */
[----:B--2---:R-:W-:-:S03]  /*0680*/  IMAD R15, R8, R26, R15 ;  /* 0x0000001a080f7224 */ /* 0x004fc600078e020f */
[----:B------:R-:W0:Y:S01]  /*0690*/  LDS R8, [R3+0xb80] ;  /* 0x000b800003087984 */ /* 0x000e220000000800 */
[----:B------:R-:W-:-:S03]  /*06a0*/  IMAD R9, R12, R9, R15 ;  /* 0x000000090c097224 */ /* 0x000fc600078e020f */
[----:B------:R-:W-:Y:S04]  /*06b0*/  LDS R26, [R3+0xc00] ;  /* 0x000c0000031a7984 */ /* 0x000fe80000000800 */
[----:B------:R-:W1:Y:S01]  /*06c0*/  LDS.128 R12, [R2+0x60] ;  /* 0x00006000020c7984 */ /* 0x000e620000000c00 */
[----:B---3--:R-:W-:-:S03]  /*06d0*/  IMAD R9, R25, R10, R9 ;  /* 0x0000000a19097224 */ /* 0x008fc600078e0209 */
[----:B------:R-:W-:Y:S01]  /*06e0*/  LDS R25, [R3+0xe00] ;  /* 0x000e000003197984 */ /* 0x000fe20000000800 */
[----:B0-----:R-:W-:-:S04]  /*06f0*/  IMAD R9, R8, R11, R9 ;  /* 0x0000000b08097224 */ /* 0x001fc800078e0209 */
[----:B-1----:R-:W-:Y:S02]  /*0700*/  IMAD R9, R12, R26, R9 ;  /* 0x0000001a0c097224 */ /* 0x002fe400078e0209 */
[----:B------:R-:W0:Y:S02]  /*0710*/  LDS R12, [R3+0xd80] ;  /* 0x000d8000030c7984 */ /* 0x000e240000000800 */
[----:B------:R-:W-:Y:S02]  /*0720*/  IMAD R13, R24, R13, R9 ;  /* 0x0000000d180d7224 */ /* 0x000fe400078e0209 */
[----:B------:R-:W1:Y:S04]  /*0730*/  LDS.128 R8, [R2+0x70] ;  /* 0x0000700002087984 */ /* 0x000e680000000c00 */
[----:B------:R-:W2:Y:S01]  /*0740*/  LDS R24, [R3+0xe80] ;  /* 0x000e800003187984 */ /* 0x000ea20000000800 */
[----:B------:R-:W-:-:S03]  /*0750*/  IMAD R13, R21, R14, R13 ;  /* 0x0000000e150d7224 */ /* 0x000fc600078e020d */
[----:B------:R-:W3:Y:S04]  /*0760*/  LDS R14, [R3+0xf00] ;  /* 0x000f0000030e7984 */ /* 0x000ee80000000800 */
[----:B------:R-:W4:Y:S01]  /*0770*/  LDS R21, [R3+0xf80] ;  /* 0x000f800003157984 */ /* 0x000f220000000800 */
[----:B------:R-:W-:-:S04]  /*0780*/  UIADD3 UR4, UPT, UPT, UR4, 0x1, URZ ;  /* 0x0000000104047890 */ /* 0x000fc8000fffe0ff */
[----:B------:R-:W-:Y:S01]  /*0790*/  UISETP.NE.AND UP0, UPT, UR4, URZ, UPT ;  /* 0x000000ff0400728c */ /* 0x000fe2000bf05270 */
[----:B------:R-:W-:Y:S01]  /*07a0*/  BAR.SYNC.DEFER_BLOCKING 0x0 ;  /* 0x0000000000007b1d */ /* 0x000fe20000010000 */
[----:B------:R-:W-:Y:S02]  /*07b0*/  IADD3 R6, P0, PT, R6, 0x100, RZ ;  /* 0x0000010006067810 */ /* 0x000fe40007f1e0ff */
[----:B------:R-:W-:Y:S01]  /*07c0*/  IADD3 R16, P2, PT, R16, 0x80, RZ ;  /* 0x0000008010107810 */ /* 0x000fe20007f5e0ff */
[----:B0-----:R-:W-:-:S04]  /*07d0*/  IMAD R13, R12, R15, R13 ;  /* 0x0000000f0c0d7224 */ /* 0x001fc800078e020d */
[----:B-1----:R-:W-:-:S04]  /*07e0*/  IMAD R8, R8, R25, R13 ;  /* 0x0000001908087224 */ /* 0x002fc800078e020d */
[----:B--2---:R-:W-:-:S04]  /*07f0*/  IMAD R9, R24, R9, R8 ;  /* 0x0000000918097224 */ /* 0x004fc800078e0208 */
[----:B---3--:R-:W-:Y:S01]  /*0800*/  IMAD R10, R14, R10, R9 ;  /* 0x0000000a0e0a7224 */ /* 0x008fe200078e0209 */
[----:B------:R-:W-:Y:S02]  /*0810*/  IADD3 R17, PT, PT, R17, 0x20, RZ ;  /* 0x0000002011117810 */ /* 0x000fe40007ffe0ff */
[----:B------:R-:W-:Y:S01]  /*0820*/  IADD3 R18, PT, PT, R18, 0x20, RZ ;  /* 0x0000002012127810 */ /* 0x000fe20007ffe0ff */
[----:B----4-:R-:W-:Y:S01]  /*0830*/  IMAD R21, R21, R11, R10 ;  /* 0x0000000b15157224 */ /* 0x010fe200078e020a */
[----:B------:R-:W-:Y:S02]  /*0840*/  IADD3.X R5, PT, PT, RZ, R5, RZ, P0, !PT ;  /* 0x00000005ff057210 */ /* 0x000fe400007fe4ff */
[----:B------:R-:W-:Y:S01]  /*0850*/  IADD3.X R7, PT, PT, RZ, R7, RZ, P2, !PT ;  /* 0x00000007ff077210 */ /* 0x000fe200017fe4ff */
[----:B------:R-:W-:Y:S06]  /*0860*/  BRA.U UP0, `(.L_x_11) ;  /* 0xfffffff900747547 */ /* 0x000fec000b83ffff */
.L_x_10:
[----:B------:R-:W0:Y:S02]  /*0870*/  LDCU.64 UR4, c[0x0][0x3a8] ;  /* 0x00007500ff0477ac */ /* 0x000e240008000a00 */
[----:B0-----:R-:W-:-:S04]  /*0880*/  ISETP.GE.AND P0, PT, R19, UR5, PT ;  /* 0x0000000513007c0c */ /* 0x001fc8000bf06270 */
[----:B------:R-:W-:-:S13]  /*0890*/  ISETP.GE.OR P0, PT, R20, UR4, P0 ;  /* 0x0000000414007c0c */ /* 0x000fda0008706670 */
[----:B------:R-:W-:Y:S05]  /*08a0*/  @P0 EXIT ;  /* 0x000000000000094d */ /* 0x000fea0003800000 */
[----:B------:R-:W0:Y:S02]  /*08b0*/  LDC.64 R2, c[0x0][0x3a0] ;  /* 0x0000e800ff027b82 */ /* 0x000e240000000a00 */
[----:B0-----:R-:W-:-:S06]  /*08c0*/  IMAD.WIDE.U32 R2, R20, 0x8, R2 ;  /* 0x0000000814027825 */ /* 0x001fcc00078e0002 */
[----:B------:R-:W2:Y:S02]  /*08d0*/  LDG.E.64 R2, desc[UR8][R2.64] ;  /* 0x0000000802027981 */ /* 0x000ea4000c1e1b00 */
[----:B--2---:R-:W-:-:S05]  /*08e0*/  IMAD.WIDE.U32 R4, R19, 0x4, R2 ;  /* 0x0000000413047825 */ /* 0x004fca00078e0002 */
[----:B------:R-:W-:Y:S01]  /*08f0*/  STG.E desc[UR8][R4.64], R21 ;  /* 0x0000001504007986 */ /* 0x000fe2000c101908 */
[----:B------:R-:W-:Y:S05]  /*0900*/  EXIT ;  /* 0x000000000000794d */ /* 0x000fea0003800000 */
.L_x_12:
        /* <DEDUP_REMOVED lines=15> */
.L_x_15:


//--------------------- .nv.shared.reserved.0     --------------------------
	.section	.nv.shared.reserved.0,"aw",@nobits
	.weak		__nv_reservedSMEM_offset_0_alias
	.size		__nv_reservedSMEM_offset_0_alias, 0, 64
	.other		__nv_reservedSMEM_offset_0_alias,@"STO_CUDA_RESERVED_SHARED STV_DEFAULT"
__nv_reservedSMEM_offset_0_alias:
	.zero		0
	.zero		64


//--------------------- .nv.shared._Z27matrix_mult_shared_mejoradoPPiiiS0_iiS0_ii --------------------------
	.section	.nv.shared._Z27matrix_mult_shared_mejoradoPPiiiS0_iiS0_ii,"aw",@nobits
	.sectionflags	@""
	.align	4
.nv.shared._Z27matrix_mult_shared_mejoradoPPiiiS0_iiS0_ii:
	.zero		9216


//--------------------- .nv.shared._Z18matrix_mult_sharedPPiiiS0_iiS0_ii --------------------------
	.section	.nv.shared._Z18matrix_mult_sharedPPiiiS0_iiS0_ii,"aw",@nobits
	.sectionflags	@""
	.align	4
.nv.shared._Z18matrix_mult_sharedPPiiiS0_iiS0_ii:
	.zero		9216


//--------------------- .nv.constant0._Z11matrix_multPPiiiS0_iiS0_ii --------------------------
	.section	.nv.constant0._Z11matrix_multPPiiiS0_iiS0_ii,"a",@progbits
	.sectionflags	@""
	.align	4
.nv.constant0._Z11matrix_multPPiiiS0_iiS0_ii:
	.zero		944


//--------------------- .nv.constant0._Z27matrix_mult_shared_mejoradoPPiiiS0_iiS0_ii --------------------------
	.section	.nv.constant0._Z27matrix_mult_shared_mejoradoPPiiiS0_iiS0_ii,"a",@progbits
	.sectionflags	@""
	.align	4
.nv.constant0._Z27matrix_mult_shared_mejoradoPPiiiS0_iiS0_ii:
	.zero		944


//--------------------- .nv.constant0._Z18matrix_mult_sharedPPiiiS0_iiS0_ii --------------------------
	.section	.nv.constant0._Z18matrix_mult_sharedPPiiiS0_iiS0_ii,"a",@progbits
	.sectionflags	@""
	.align	4
.nv.constant0._Z18matrix_mult_sharedPPiiiS0_iiS0_ii:
	.zero		944


//--------------------- SYMBOLS --------------------------

	.type		.nv.reservedSmem.offset0,@object
	.size		.nv.reservedSmem.offset0,0x4
	.type		.nv.reservedSmem.cap,@object
	.size		.nv.reservedSmem.cap,0x4
